//
// Generated by NVIDIA NVVM Compiler
//
// Compiler Build ID: CL-36424714
// Cuda compilation tools, release 13.0, V13.0.88
// Based on NVVM 20.0.0
//

.version 9.0
.target sm_100
.address_size 64

	// .globl	_Z15blur_horizontalPKhPhiii
.const .align 4 .b8 d_kernel[256];

.visible .entry _Z15blur_horizontalPKhPhiii(
	.param .u64 .ptr .align 1 _Z15blur_horizontalPKhPhiii_param_0,
	.param .u64 .ptr .align 1 _Z15blur_horizontalPKhPhiii_param_1,
	.param .u32 _Z15blur_horizontalPKhPhiii_param_2,
	.param .u32 _Z15blur_horizontalPKhPhiii_param_3,
	.param .u32 _Z15blur_horizontalPKhPhiii_param_4
)
{
	.reg .pred 	%p<12>;
	.reg .b16 	%rs<16>;
	.reg .b32 	%r<117>;
	.reg .b32 	%f<68>;
	.reg .b64 	%rd<49>;

	ld.param.u64 	%rd3, [_Z15blur_horizontalPKhPhiii_param_0];
	ld.param.u64 	%rd2, [_Z15blur_horizontalPKhPhiii_param_1];
	ld.param.u32 	%r27, [_Z15blur_horizontalPKhPhiii_param_2];
	ld.param.u32 	%r29, [_Z15blur_horizontalPKhPhiii_param_3];
	ld.param.u32 	%r28, [_Z15blur_horizontalPKhPhiii_param_4];
	cvta.to.global.u64 	%rd1, %rd3;
	mov.u32 	%r31, %ctaid.x;
	mov.u32 	%r32, %ntid.x;
	mov.u32 	%r33, %tid.x;
	mad.lo.s32 	%r1, %r31, %r32, %r33;
	mov.u32 	%r34, %ctaid.y;
	mov.u32 	%r35, %ntid.y;
	mov.u32 	%r36, %tid.y;
	mad.lo.s32 	%r37, %r34, %r35, %r36;
	setp.ge.s32 	%p1, %r1, %r27;
	setp.ge.s32 	%p2, %r37, %r29;
	or.pred  	%p3, %p1, %p2;
	@%p3 bra 	$L__BB0_15;
	shr.u32 	%r38, %r28, 31;
	add.s32 	%r39, %r28, %r38;
	shr.s32 	%r3, %r39, 1;
	setp.lt.s32 	%p4, %r28, -1;
	mov.f32 	%f67, 0f00000000;
	@%p4 bra 	$L__BB0_14;
	neg.s32 	%r115, %r3;
	add.s32 	%r5, %r27, -1;
	mul.lo.s32 	%r6, %r27, %r37;
	abs.s32 	%r40, %r3;
	add.s32 	%r7, %r3, %r40;
	add.s32 	%r8, %r7, 1;
	and.b32  	%r9, %r8, 7;
	setp.lt.u32 	%p5, %r7, 7;
	mov.f32 	%f67, 0f00000000;
	@%p5 bra 	$L__BB0_6;
	sub.s32 	%r113, 3, %r3;
	and.b32  	%r42, %r8, -8;
	neg.s32 	%r112, %r42;
	sub.s32 	%r110, %r1, %r3;
	mov.f32 	%f67, 0f00000000;
	mov.b32 	%r111, 3;
	mov.u64 	%rd7, d_kernel;
$L__BB0_4:
	.pragma "nounroll";
	max.s32 	%r43, %r110, 0;
	min.s32 	%r44, %r43, %r5;
	add.s32 	%r45, %r44, %r6;
	cvt.s64.s32 	%rd4, %r45;
	add.s64 	%rd5, %rd1, %rd4;
	ld.global.u8 	%rs1, [%rd5];
	cvt.rn.f32.u16 	%f17, %rs1;
	add.s32 	%r46, %r111, -3;
	mul.wide.s32 	%rd6, %r46, 4;
	add.s64 	%rd8, %rd7, %rd6;
	ld.const.f32 	%f18, [%rd8];
	fma.rn.f32 	%f19, %f18, %f17, %f67;
	add.s32 	%r47, %r110, 1;
	max.s32 	%r48, %r47, 0;
	min.s32 	%r49, %r48, %r5;
	add.s32 	%r50, %r49, %r6;
	cvt.s64.s32 	%rd9, %r50;
	add.s64 	%rd10, %rd1, %rd9;
	ld.global.u8 	%rs2, [%rd10];
	cvt.rn.f32.u16 	%f20, %rs2;
	ld.const.f32 	%f21, [%rd8+4];
	fma.rn.f32 	%f22, %f21, %f20, %f19;
	add.s32 	%r51, %r110, 2;
	max.s32 	%r52, %r51, 0;
	min.s32 	%r53, %r52, %r5;
	add.s32 	%r54, %r53, %r6;
	cvt.s64.s32 	%rd11, %r54;
	add.s64 	%rd12, %rd1, %rd11;
	ld.global.u8 	%rs3, [%rd12];
	cvt.rn.f32.u16 	%f23, %rs3;
	ld.const.f32 	%f24, [%rd8+8];
	fma.rn.f32 	%f25, %f24, %f23, %f22;
	add.s32 	%r55, %r110, 3;
	max.s32 	%r56, %r55, 0;
	min.s32 	%r57, %r56, %r5;
	add.s32 	%r58, %r57, %r6;
	cvt.s64.s32 	%rd13, %r58;
	add.s64 	%rd14, %rd1, %rd13;
	ld.global.u8 	%rs4, [%rd14];
	cvt.rn.f32.u16 	%f26, %rs4;
	ld.const.f32 	%f27, [%rd8+12];
	fma.rn.f32 	%f28, %f27, %f26, %f25;
	add.s32 	%r59, %r110, 4;
	max.s32 	%r60, %r59, 0;
	min.s32 	%r61, %r60, %r5;
	add.s32 	%r62, %r61, %r6;
	cvt.s64.s32 	%rd15, %r62;
	add.s64 	%rd16, %rd1, %rd15;
	ld.global.u8 	%rs5, [%rd16];
	cvt.rn.f32.u16 	%f29, %rs5;
	ld.const.f32 	%f30, [%rd8+16];
	fma.rn.f32 	%f31, %f30, %f29, %f28;
	add.s32 	%r63, %r110, 5;
	max.s32 	%r64, %r63, 0;
	min.s32 	%r65, %r64, %r5;
	add.s32 	%r66, %r65, %r6;
	cvt.s64.s32 	%rd17, %r66;
	add.s64 	%rd18, %rd1, %rd17;
	ld.global.u8 	%rs6, [%rd18];
	cvt.rn.f32.u16 	%f32, %rs6;
	ld.const.f32 	%f33, [%rd8+20];
	fma.rn.f32 	%f34, %f33, %f32, %f31;
	add.s32 	%r67, %r110, 6;
	max.s32 	%r68, %r67, 0;
	min.s32 	%r69, %r68, %r5;
	add.s32 	%r70, %r69, %r6;
	cvt.s64.s32 	%rd19, %r70;
	add.s64 	%rd20, %rd1, %rd19;
	ld.global.u8 	%rs7, [%rd20];
	cvt.rn.f32.u16 	%f35, %rs7;
	ld.const.f32 	%f36, [%rd8+24];
	fma.rn.f32 	%f37, %f36, %f35, %f34;
	add.s32 	%r71, %r110, 7;
	max.s32 	%r72, %r71, 0;
	min.s32 	%r73, %r72, %r5;
	add.s32 	%r74, %r73, %r6;
	cvt.s64.s32 	%rd21, %r74;
	add.s64 	%rd22, %rd1, %rd21;
	ld.global.u8 	%rs8, [%rd22];
	cvt.rn.f32.u16 	%f38, %rs8;
	ld.const.f32 	%f39, [%rd8+28];
	fma.rn.f32 	%f67, %f39, %f38, %f37;
	add.s32 	%r113, %r113, 8;
	add.s32 	%r112, %r112, 8;
	add.s32 	%r111, %r111, 8;
	add.s32 	%r110, %r110, 8;
	setp.ne.s32 	%p6, %r112, 0;
	@%p6 bra 	$L__BB0_4;
	add.s32 	%r115, %r113, -3;
$L__BB0_6:
	setp.eq.s32 	%p7, %r9, 0;
	@%p7 bra 	$L__BB0_14;
	setp.lt.u32 	%p8, %r9, 4;
	@%p8 bra 	$L__BB0_9;
	add.s32 	%r75, %r115, %r1;
	max.s32 	%r76, %r75, 0;
	min.s32 	%r77, %r76, %r5;
	add.s32 	%r78, %r77, %r6;
	cvt.s64.s32 	%rd23, %r78;
	add.s64 	%rd24, %rd1, %rd23;
	ld.global.u8 	%rs9, [%rd24];
	cvt.rn.f32.u16 	%f41, %rs9;
	add.s32 	%r79, %r115, %r3;
	mul.wide.s32 	%rd25, %r79, 4;
	mov.u64 	%rd26, d_kernel;
	add.s64 	%rd27, %rd26, %rd25;
	ld.const.f32 	%f42, [%rd27];
	fma.rn.f32 	%f43, %f42, %f41, %f67;
	add.s32 	%r80, %r75, 1;
	max.s32 	%r81, %r80, 0;
	min.s32 	%r82, %r81, %r5;
	add.s32 	%r83, %r82, %r6;
	cvt.s64.s32 	%rd28, %r83;
	add.s64 	%rd29, %rd1, %rd28;
	ld.global.u8 	%rs10, [%rd29];
	cvt.rn.f32.u16 	%f44, %rs10;
	ld.const.f32 	%f45, [%rd27+4];
	fma.rn.f32 	%f46, %f45, %f44, %f43;
	add.s32 	%r84, %r75, 2;
	max.s32 	%r85, %r84, 0;
	min.s32 	%r86, %r85, %r5;
	add.s32 	%r87, %r86, %r6;
	cvt.s64.s32 	%rd30, %r87;
	add.s64 	%rd31, %rd1, %rd30;
	ld.global.u8 	%rs11, [%rd31];
	cvt.rn.f32.u16 	%f47, %rs11;
	ld.const.f32 	%f48, [%rd27+8];
	fma.rn.f32 	%f49, %f48, %f47, %f46;
	add.s32 	%r88, %r75, 3;
	max.s32 	%r89, %r88, 0;
	min.s32 	%r90, %r89, %r5;
	add.s32 	%r91, %r90, %r6;
	cvt.s64.s32 	%rd32, %r91;
	add.s64 	%rd33, %rd1, %rd32;
	ld.global.u8 	%rs12, [%rd33];
	cvt.rn.f32.u16 	%f50, %rs12;
	ld.const.f32 	%f51, [%rd27+12];
	fma.rn.f32 	%f67, %f51, %f50, %f49;
	add.s32 	%r115, %r115, 4;
$L__BB0_9:
	and.b32  	%r92, %r8, 3;
	setp.eq.s32 	%p9, %r92, 0;
	@%p9 bra 	$L__BB0_14;
	setp.eq.s32 	%p10, %r92, 1;
	@%p10 bra 	$L__BB0_12;
	add.s32 	%r93, %r115, %r1;
	max.s32 	%r94, %r93, 0;
	min.s32 	%r95, %r94, %r5;
	add.s32 	%r96, %r95, %r6;
	cvt.s64.s32 	%rd34, %r96;
	add.s64 	%rd35, %rd1, %rd34;
	ld.global.u8 	%rs13, [%rd35];
	cvt.rn.f32.u16 	%f53, %rs13;
	add.s32 	%r97, %r115, %r3;
	mul.wide.s32 	%rd36, %r97, 4;
	mov.u64 	%rd37, d_kernel;
	add.s64 	%rd38, %rd37, %rd36;
	ld.const.f32 	%f54, [%rd38];
	fma.rn.f32 	%f55, %f54, %f53, %f67;
	add.s32 	%r98, %r93, 1;
	max.s32 	%r99, %r98, 0;
	min.s32 	%r100, %r99, %r5;
	add.s32 	%r101, %r100, %r6;
	cvt.s64.s32 	%rd39, %r101;
	add.s64 	%rd40, %rd1, %rd39;
	ld.global.u8 	%rs14, [%rd40];
	cvt.rn.f32.u16 	%f56, %rs14;
	ld.const.f32 	%f57, [%rd38+4];
	fma.rn.f32 	%f67, %f57, %f56, %f55;
	add.s32 	%r115, %r115, 2;
$L__BB0_12:
	and.b32  	%r102, %r7, 1;
	setp.eq.b32 	%p11, %r102, 1;
	@%p11 bra 	$L__BB0_14;
	add.s32 	%r103, %r115, %r1;
	max.s32 	%r104, %r103, 0;
	min.s32 	%r105, %r104, %r5;
	add.s32 	%r106, %r105, %r6;
	cvt.s64.s32 	%rd41, %r106;
	add.s64 	%rd42, %rd1, %rd41;
	ld.global.u8 	%rs15, [%rd42];
	cvt.rn.f32.u16 	%f58, %rs15;
	add.s32 	%r107, %r115, %r3;
	mul.wide.s32 	%rd43, %r107, 4;
	mov.u64 	%rd44, d_kernel;
	add.s64 	%rd45, %rd44, %rd43;
	ld.const.f32 	%f59, [%rd45];
	fma.rn.f32 	%f67, %f59, %f58, %f67;
$L__BB0_14:
	cvt.rzi.u32.f32 	%r108, %f67;
	mad.lo.s32 	%r109, %r27, %r37, %r1;
	cvt.s64.s32 	%rd46, %r109;
	cvta.to.global.u64 	%rd47, %rd2;
	add.s64 	%rd48, %rd47, %rd46;
	st.global.u8 	[%rd48], %r108;
$L__BB0_15:
	ret;

}
	// .globl	_Z13blur_verticalPKhPhiii
.visible .entry _Z13blur_verticalPKhPhiii(
	.param .u64 .ptr .align 1 _Z13blur_verticalPKhPhiii_param_0,
	.param .u64 .ptr .align 1 _Z13blur_verticalPKhPhiii_param_1,
	.param .u32 _Z13blur_verticalPKhPhiii_param_2,
	.param .u32 _Z13blur_verticalPKhPhiii_param_3,
	.param .u32 _Z13blur_verticalPKhPhiii_param_4
)
{
	.reg .pred 	%p<12>;
	.reg .b16 	%rs<16>;
	.reg .b32 	%r<116>;
	.reg .b32 	%f<68>;
	.reg .b64 	%rd<49>;

	ld.param.u64 	%rd3, [_Z13blur_verticalPKhPhiii_param_0];
	ld.param.u64 	%rd2, [_Z13blur_verticalPKhPhiii_param_1];
	ld.param.u32 	%r26, [_Z13blur_verticalPKhPhiii_param_2];
	ld.param.u32 	%r29, [_Z13blur_verticalPKhPhiii_param_3];
	ld.param.u32 	%r28, [_Z13blur_verticalPKhPhiii_param_4];
	cvta.to.global.u64 	%rd1, %rd3;
	mov.u32 	%r30, %ctaid.x;
	mov.u32 	%r31, %ntid.x;
	mov.u32 	%r32, %tid.x;
	mad.lo.s32 	%r1, %r30, %r31, %r32;
	mov.u32 	%r33, %ctaid.y;
	mov.u32 	%r34, %ntid.y;
	mov.u32 	%r35, %tid.y;
	mad.lo.s32 	%r36, %r33, %r34, %r35;
	setp.ge.s32 	%p1, %r1, %r26;
	setp.ge.s32 	%p2, %r36, %r29;
	or.pred  	%p3, %p1, %p2;
	@%p3 bra 	$L__BB1_15;
	shr.u32 	%r37, %r28, 31;
	add.s32 	%r38, %r28, %r37;
	shr.s32 	%r3, %r38, 1;
	setp.lt.s32 	%p4, %r28, -1;
	mov.f32 	%f67, 0f00000000;
	@%p4 bra 	$L__BB1_14;
	neg.s32 	%r114, %r3;
	add.s32 	%r5, %r29, -1;
	abs.s32 	%r39, %r3;
	add.s32 	%r6, %r3, %r39;
	add.s32 	%r7, %r6, 1;
	and.b32  	%r8, %r7, 7;
	setp.lt.u32 	%p5, %r6, 7;
	mov.f32 	%f67, 0f00000000;
	@%p5 bra 	$L__BB1_6;
	sub.s32 	%r112, 3, %r3;
	and.b32  	%r41, %r7, -8;
	neg.s32 	%r111, %r41;
	sub.s32 	%r109, %r36, %r3;
	mov.f32 	%f67, 0f00000000;
	mov.b32 	%r110, 3;
	mov.u64 	%rd7, d_kernel;
$L__BB1_4:
	.pragma "nounroll";
	max.s32 	%r42, %r109, 0;
	min.u32 	%r43, %r42, %r5;
	mad.lo.s32 	%r44, %r43, %r26, %r1;
	cvt.s64.s32 	%rd4, %r44;
	add.s64 	%rd5, %rd1, %rd4;
	ld.global.u8 	%rs1, [%rd5];
	cvt.rn.f32.u16 	%f17, %rs1;
	add.s32 	%r45, %r110, -3;
	mul.wide.s32 	%rd6, %r45, 4;
	add.s64 	%rd8, %rd7, %rd6;
	ld.const.f32 	%f18, [%rd8];
	fma.rn.f32 	%f19, %f18, %f17, %f67;
	add.s32 	%r46, %r109, 1;
	max.s32 	%r47, %r46, 0;
	min.u32 	%r48, %r47, %r5;
	mad.lo.s32 	%r49, %r48, %r26, %r1;
	cvt.s64.s32 	%rd9, %r49;
	add.s64 	%rd10, %rd1, %rd9;
	ld.global.u8 	%rs2, [%rd10];
	cvt.rn.f32.u16 	%f20, %rs2;
	ld.const.f32 	%f21, [%rd8+4];
	fma.rn.f32 	%f22, %f21, %f20, %f19;
	add.s32 	%r50, %r109, 2;
	max.s32 	%r51, %r50, 0;
	min.u32 	%r52, %r51, %r5;
	mad.lo.s32 	%r53, %r52, %r26, %r1;
	cvt.s64.s32 	%rd11, %r53;
	add.s64 	%rd12, %rd1, %rd11;
	ld.global.u8 	%rs3, [%rd12];
	cvt.rn.f32.u16 	%f23, %rs3;
	ld.const.f32 	%f24, [%rd8+8];
	fma.rn.f32 	%f25, %f24, %f23, %f22;
	add.s32 	%r54, %r109, 3;
	max.s32 	%r55, %r54, 0;
	min.u32 	%r56, %r55, %r5;
	mad.lo.s32 	%r57, %r56, %r26, %r1;
	cvt.s64.s32 	%rd13, %r57;
	add.s64 	%rd14, %rd1, %rd13;
	ld.global.u8 	%rs4, [%rd14];
	cvt.rn.f32.u16 	%f26, %rs4;
	ld.const.f32 	%f27, [%rd8+12];
	fma.rn.f32 	%f28, %f27, %f26, %f25;
	add.s32 	%r58, %r109, 4;
	max.s32 	%r59, %r58, 0;
	min.u32 	%r60, %r59, %r5;
	mad.lo.s32 	%r61, %r60, %r26, %r1;
	cvt.s64.s32 	%rd15, %r61;
	add.s64 	%rd16, %rd1, %rd15;
	ld.global.u8 	%rs5, [%rd16];
	cvt.rn.f32.u16 	%f29, %rs5;
	ld.const.f32 	%f30, [%rd8+16];
	fma.rn.f32 	%f31, %f30, %f29, %f28;
	add.s32 	%r62, %r109, 5;
	max.s32 	%r63, %r62, 0;
	min.u32 	%r64, %r63, %r5;
	mad.lo.s32 	%r65, %r64, %r26, %r1;
	cvt.s64.s32 	%rd17, %r65;
	add.s64 	%rd18, %rd1, %rd17;
	ld.global.u8 	%rs6, [%rd18];
	cvt.rn.f32.u16 	%f32, %rs6;
	ld.const.f32 	%f33, [%rd8+20];
	fma.rn.f32 	%f34, %f33, %f32, %f31;
	add.s32 	%r66, %r109, 6;
	max.s32 	%r67, %r66, 0;
	min.u32 	%r68, %r67, %r5;
	mad.lo.s32 	%r69, %r68, %r26, %r1;
	cvt.s64.s32 	%rd19, %r69;
	add.s64 	%rd20, %rd1, %rd19;
	ld.global.u8 	%rs7, [%rd20];
	cvt.rn.f32.u16 	%f35, %rs7;
	ld.const.f32 	%f36, [%rd8+24];
	fma.rn.f32 	%f37, %f36, %f35, %f34;
	add.s32 	%r70, %r109, 7;
	max.s32 	%r71, %r70, 0;
	min.u32 	%r72, %r71, %r5;
	mad.lo.s32 	%r73, %r72, %r26, %r1;
	cvt.s64.s32 	%rd21, %r73;
	add.s64 	%rd22, %rd1, %rd21;
	ld.global.u8 	%rs8, [%rd22];
	cvt.rn.f32.u16 	%f38, %rs8;
	ld.const.f32 	%f39, [%rd8+28];
	fma.rn.f32 	%f67, %f39, %f38, %f37;
	add.s32 	%r112, %r112, 8;
	add.s32 	%r111, %r111, 8;
	add.s32 	%r110, %r110, 8;
	add.s32 	%r109, %r109, 8;
	setp.ne.s32 	%p6, %r111, 0;
	@%p6 bra 	$L__BB1_4;
	add.s32 	%r114, %r112, -3;
$L__BB1_6:
	setp.eq.s32 	%p7, %r8, 0;
	@%p7 bra 	$L__BB1_14;
	setp.lt.u32 	%p8, %r8, 4;
	@%p8 bra 	$L__BB1_9;
	add.s32 	%r74, %r114, %r36;
	max.s32 	%r75, %r74, 0;
	min.u32 	%r76, %r75, %r5;
	mad.lo.s32 	%r77, %r76, %r26, %r1;
	cvt.s64.s32 	%rd23, %r77;
	add.s64 	%rd24, %rd1, %rd23;
	ld.global.u8 	%rs9, [%rd24];
	cvt.rn.f32.u16 	%f41, %rs9;
	add.s32 	%r78, %r114, %r3;
	mul.wide.s32 	%rd25, %r78, 4;
	mov.u64 	%rd26, d_kernel;
	add.s64 	%rd27, %rd26, %rd25;
	ld.const.f32 	%f42, [%rd27];
	fma.rn.f32 	%f43, %f42, %f41, %f67;
	add.s32 	%r79, %r74, 1;
	max.s32 	%r80, %r79, 0;
	min.u32 	%r81, %r80, %r5;
	mad.lo.s32 	%r82, %r81, %r26, %r1;
	cvt.s64.s32 	%rd28, %r82;
	add.s64 	%rd29, %rd1, %rd28;
	ld.global.u8 	%rs10, [%rd29];
	cvt.rn.f32.u16 	%f44, %rs10;
	ld.const.f32 	%f45, [%rd27+4];
	fma.rn.f32 	%f46, %f45, %f44, %f43;
	add.s32 	%r83, %r74, 2;
	max.s32 	%r84, %r83, 0;
	min.u32 	%r85, %r84, %r5;
	mad.lo.s32 	%r86, %r85, %r26, %r1;
	cvt.s64.s32 	%rd30, %r86;
	add.s64 	%rd31, %rd1, %rd30;
	ld.global.u8 	%rs11, [%rd31];
	cvt.rn.f32.u16 	%f47, %rs11;
	ld.const.f32 	%f48, [%rd27+8];
	fma.rn.f32 	%f49, %f48, %f47, %f46;
	add.s32 	%r87, %r74, 3;
	max.s32 	%r88, %r87, 0;
	min.u32 	%r89, %r88, %r5;
	mad.lo.s32 	%r90, %r89, %r26, %r1;
	cvt.s64.s32 	%rd32, %r90;
	add.s64 	%rd33, %rd1, %rd32;
	ld.global.u8 	%rs12, [%rd33];
	cvt.rn.f32.u16 	%f50, %rs12;
	ld.const.f32 	%f51, [%rd27+12];
	fma.rn.f32 	%f67, %f51, %f50, %f49;
	add.s32 	%r114, %r114, 4;
$L__BB1_9:
	and.b32  	%r91, %r7, 3;
	setp.eq.s32 	%p9, %r91, 0;
	@%p9 bra 	$L__BB1_14;
	setp.eq.s32 	%p10, %r91, 1;
	@%p10 bra 	$L__BB1_12;
	add.s32 	%r92, %r114, %r36;
	max.s32 	%r93, %r92, 0;
	min.u32 	%r94, %r93, %r5;
	mad.lo.s32 	%r95, %r94, %r26, %r1;
	cvt.s64.s32 	%rd34, %r95;
	add.s64 	%rd35, %rd1, %rd34;
	ld.global.u8 	%rs13, [%rd35];
	cvt.rn.f32.u16 	%f53, %rs13;
	add.s32 	%r96, %r114, %r3;
	mul.wide.s32 	%rd36, %r96, 4;
	mov.u64 	%rd37, d_kernel;
	add.s64 	%rd38, %rd37, %rd36;
	ld.const.f32 	%f54, [%rd38];
	fma.rn.f32 	%f55, %f54, %f53, %f67;
	add.s32 	%r97, %r92, 1;
	max.s32 	%r98, %r97, 0;
	min.u32 	%r99, %r98, %r5;
	mad.lo.s32 	%r100, %r99, %r26, %r1;
	cvt.s64.s32 	%rd39, %r100;
	add.s64 	%rd40, %rd1, %rd39;
	ld.global.u8 	%rs14, [%rd40];
	cvt.rn.f32.u16 	%f56, %rs14;
	ld.const.f32 	%f57, [%rd38+4];
	fma.rn.f32 	%f67, %f57, %f56, %f55;
	add.s32 	%r114, %r114, 2;
$L__BB1_12:
	and.b32  	%r101, %r6, 1;
	setp.eq.b32 	%p11, %r101, 1;
	@%p11 bra 	$L__BB1_14;
	add.s32 	%r102, %r114, %r36;
	max.s32 	%r103, %r102, 0;
	min.u32 	%r104, %r103, %r5;
	mad.lo.s32 	%r105, %r104, %r26, %r1;
	cvt.s64.s32 	%rd41, %r105;
	add.s64 	%rd42, %rd1, %rd41;
	ld.global.u8 	%rs15, [%rd42];
	cvt.rn.f32.u16 	%f58, %rs15;
	add.s32 	%r106, %r114, %r3;
	mul.wide.s32 	%rd43, %r106, 4;
	mov.u64 	%rd44, d_kernel;
	add.s64 	%rd45, %rd44, %rd43;
	ld.const.f32 	%f59, [%rd45];
	fma.rn.f32 	%f67, %f59, %f58, %f67;
$L__BB1_14:
	cvt.rzi.u32.f32 	%r107, %f67;
	mad.lo.s32 	%r108, %r26, %r36, %r1;
	cvt.s64.s32 	%rd46, %r108;
	cvta.to.global.u64 	%rd47, %rd2;
	add.s64 	%rd48, %rd47, %rd46;
	st.global.u8 	[%rd48], %r107;
$L__BB1_15:
	ret;

}


// ===== COMPILED SASS (sm_100) =====

	.target	sm_100

	.elftype	@"ET_EXEC"


//--------------------- .note.nv.tkinfo           --------------------------
	.section	.note.nv.tkinfo,"",@"SHT_NOTE"
	.sectionflags	@"SHF_NOTE_NV_TKINFO"
	.tkinfo
        /*0018*/ 	.word	0x00000002
        /*0030*/ 	.string	""
        /*0030*/ 	.string	"ptxas"
        /*0030*/ 	.string	"Cuda compilation tools, release 13.0, V13.0.88"
        /*0030*/ 	.string	"Build cuda_13.0.r13.0/compiler.36424714_0"
        /*0030*/ 	.string	"-arch sm_100 -m 64 "



//--------------------- .note.nv.cuinfo           --------------------------
	.section	.note.nv.cuinfo,"",@"SHT_NOTE"
	.sectionflags	@"SHF_NOTE_NV_CUINFO"
        /*0018*/ 	.short	0x0002
        /*001a*/ 	.short	0x0064
        /*001c*/ 	.short	0x0082
	.zero		2


//--------------------- .nv.info                  --------------------------
	.section	.nv.info,"",@"SHT_CUDA_INFO"
	.align	4


	//----- nvinfo : EIATTR_REGCOUNT
	.align		4
        /*0000*/ 	.byte	0x04, 0x2f
        /*0002*/ 	.short	(.L_2 - .L_1)
	.align		4
.L_1:
        /*0004*/ 	.word	index@(_Z15blur_horizontalPKhPhiii)
        /*0008*/ 	.word	0x0000001c


	//----- nvinfo : EIATTR_FRAME_SIZE
	.align		4
.L_2:
        /*000c*/ 	.byte	0x04, 0x11
        /*000e*/ 	.short	(.L_4 - .L_3)
	.align		4
.L_3:
        /*0010*/ 	.word	index@(_Z15blur_horizontalPKhPhiii)
        /*0014*/ 	.word	0x00000000


	//----- nvinfo : EIATTR_REGCOUNT
	.align		4
.L_4:
        /*0018*/ 	.byte	0x04, 0x2f
        /*001a*/ 	.short	(.L_6 - .L_5)
	.align		4
.L_5:
        /*001c*/ 	.word	index@(_Z13blur_verticalPKhPhiii)
        /*0020*/ 	.word	0x0000001f


	//----- nvinfo : EIATTR_FRAME_SIZE
	.align		4
.L_6:
        /*0024*/ 	.byte	0x04, 0x11
        /*0026*/ 	.short	(.L_8 - .L_7)
	.align		4
.L_7:
        /*0028*/ 	.word	index@(_Z13blur_verticalPKhPhiii)
        /*002c*/ 	.word	0x00000000


	//----- nvinfo : EIATTR_MIN_STACK_SIZE
	.align		4
.L_8:
        /*0030*/ 	.byte	0x04, 0x12
        /*0032*/ 	.short	(.L_10 - .L_9)
	.align		4
.L_9:
        /*0034*/ 	.word	index@(_Z13blur_verticalPKhPhiii)
        /*0038*/ 	.word	0x00000000


	//----- nvinfo : EIATTR_MIN_STACK_SIZE
	.align		4
.L_10:
        /*003c*/ 	.byte	0x04, 0x12
        /*003e*/ 	.short	(.L_12 - .L_11)
	.align		4
.L_11:
        /*0040*/ 	.word	index@(_Z15blur_horizontalPKhPhiii)
        /*0044*/ 	.word	0x00000000
.L_12:


//--------------------- .nv.compat                --------------------------
	.section	.nv.compat,"",@"SHT_CUDA_COMPAT_INFO"
	.align	4
        /*0000*/ 	.byte	0x02, 0x09, 0x00, 0x00, 0x02, 0x02, 0x01, 0x00, 0x02, 0x05, 0x05, 0x00, 0x03, 0x07, 0x01, 0x01
        /*0010*/ 	.byte	0x02, 0x03, 0x00, 0x00, 0x02, 0x06, 0x01, 0x00, 0x04, 0x0b, 0x08, 0x00, 0x09, 0x00, 0x00, 0x00
        /*0020*/ 	.byte	0x00, 0x00, 0x00, 0x00


//--------------------- .nv.info._Z13blur_verticalPKhPhiii --------------------------
	.section	.nv.info._Z13blur_verticalPKhPhiii,"",@"SHT_CUDA_INFO"
	.sectionflags	@""
	.align	4


	//----- nvinfo : EIATTR_CUDA_API_VERSION
	.align		4
        /*0000*/ 	.byte	0x04, 0x37
        /*0002*/ 	.short	(.L_14 - .L_13)
.L_13:
        /*0004*/ 	.word	0x00000082


	//----- nvinfo : EIATTR_KPARAM_INFO
	.align		4
.L_14:
        /*0008*/ 	.byte	0x04, 0x17
        /*000a*/ 	.short	(.L_16 - .L_15)
.L_15:
        /*000c*/ 	.word	0x00000000
        /*0010*/ 	.short	0x0004
        /*0012*/ 	.short	0x0018
        /*0014*/ 	.byte	0x00, 0xf0, 0x11, 0x00


	//----- nvinfo : EIATTR_KPARAM_INFO
	.align		4
.L_16:
        /*0018*/ 	.byte	0x04, 0x17
        /*001a*/ 	.short	(.L_18 - .L_17)
.L_17:
        /*001c*/ 	.word	0x00000000
        /*0020*/ 	.short	0x0003
        /*0022*/ 	.short	0x0014
        /*0024*/ 	.byte	0x00, 0xf0, 0x11, 0x00


	//----- nvinfo : EIATTR_KPARAM_INFO
	.align		4
.L_18:
        /*0028*/ 	.byte	0x04, 0x17
        /*002a*/ 	.short	(.L_20 - .L_19)
.L_19:
        /*002c*/ 	.word	0x00000000
        /*0030*/ 	.short	0x0002
        /*0032*/ 	.short	0x0010
        /*0034*/ 	.byte	0x00, 0xf0, 0x11, 0x00


	//----- nvinfo : EIATTR_KPARAM_INFO
	.align		4
.L_20:
        /*0038*/ 	.byte	0x04, 0x17
        /*003a*/ 	.short	(.L_22 - .L_21)
.L_21:
        /*003c*/ 	.word	0x00000000
        /*0040*/ 	.short	0x0001
        /*0042*/ 	.short	0x0008
        /*0044*/ 	.byte	0x00, 0xf5, 0x21, 0x00


	//----- nvinfo : EIATTR_KPARAM_INFO
	.align		4
.L_22:
        /*0048*/ 	.byte	0x04, 0x17
        /*004a*/ 	.short	(.L_24 - .L_23)
.L_23:
        /*004c*/ 	.word	0x00000000
        /*0050*/ 	.short	0x0000
        /*0052*/ 	.short	0x0000
        /*0054*/ 	.byte	0x00, 0xf5, 0x21, 0x00


	//----- nvinfo : EIATTR_SPARSE_MMA_MASK
	.align		4
.L_24:
        /*0058*/ 	.byte	0x03, 0x50
        /*005a*/ 	.short	0x0000


	//----- nvinfo : EIATTR_MAXREG_COUNT
	.align		4
        /*005c*/ 	.byte	0x03, 0x1b
        /*005e*/ 	.short	0x00ff


	//----- nvinfo : EIATTR_MERCURY_ISA_VERSION
	.align		4
        /*0060*/ 	.byte	0x03, 0x5f
        /*0062*/ 	.short	0x0101


	//----- nvinfo : EIATTR_VRC_CTA_INIT_COUNT
	.align		4
        /*0064*/ 	.byte	0x02, 0x4a
	.zero		1
	.zero		1


	//----- nvinfo : EIATTR_EXIT_INSTR_OFFSETS
	.align		4
        /*0068*/ 	.byte	0x04, 0x1c
        /*006a*/ 	.short	(.L_26 - .L_25)


	//   ....[0]....
.L_25:
        /*006c*/ 	.word	0x000000c0


	//   ....[1]....
        /*0070*/ 	.word	0x00000d20


	//----- nvinfo : EIATTR_CBANK_PARAM_SIZE
	.align		4
.L_26:
        /*0074*/ 	.byte	0x03, 0x19
        /*0076*/ 	.short	0x001c


	//----- nvinfo : EIATTR_PARAM_CBANK
	.align		4
        /*0078*/ 	.byte	0x04, 0x0a
        /*007a*/ 	.short	(.L_28 - .L_27)
	.align		4
.L_27:
        /*007c*/ 	.word	index@(.nv.constant0._Z13blur_verticalPKhPhiii)
        /*0080*/ 	.short	0x0380
        /*0082*/ 	.short	0x001c


	//----- nvinfo : EIATTR_SW_WAR
	.align		4
.L_28:
        /*0084*/ 	.byte	0x04, 0x36
        /*0086*/ 	.short	(.L_30 - .L_29)
.L_29:
        /*0088*/ 	.word	0x00000008
.L_30:


//--------------------- .nv.info._Z15blur_horizontalPKhPhiii --------------------------
	.section	.nv.info._Z15blur_horizontalPKhPhiii,"",@"SHT_CUDA_INFO"
	.sectionflags	@""
	.align	4


	//----- nvinfo : EIATTR_CUDA_API_VERSION
	.align		4
        /*0000*/ 	.byte	0x04, 0x37
        /*0002*/ 	.short	(.L_32 - .L_31)
.L_31:
        /*0004*/ 	.word	0x00000082


	//----- nvinfo : EIATTR_KPARAM_INFO
	.align		4
.L_32:
        /*0008*/ 	.byte	0x04, 0x17
        /*000a*/ 	.short	(.L_34 - .L_33)
.L_33:
        /*000c*/ 	.word	0x00000000
        /*0010*/ 	.short	0x0004
        /*0012*/ 	.short	0x0018
        /*0014*/ 	.byte	0x00, 0xf0, 0x11, 0x00


	//----- nvinfo : EIATTR_KPARAM_INFO
	.align		4
.L_34:
        /*0018*/ 	.byte	0x04, 0x17
        /*001a*/ 	.short	(.L_36 - .L_35)
.L_35:
        /*001c*/ 	.word	0x00000000
        /*0020*/ 	.short	0x0003
        /*0022*/ 	.short	0x0014
        /*0024*/ 	.byte	0x00, 0xf0, 0x11, 0x00


	//----- nvinfo : EIATTR_KPARAM_INFO
	.align		4
.L_36:
        /*0028*/ 	.byte	0x04, 0x17
        /*002a*/ 	.short	(.L_38 - .L_37)
.L_37:
        /*002c*/ 	.word	0x00000000
        /*0030*/ 	.short	0x0002
        /*0032*/ 	.short	0x0010
        /*0034*/ 	.byte	0x00, 0xf0, 0x11, 0x00


	//----- nvinfo : EIATTR_KPARAM_INFO
	.align		4
.L_38:
        /*0038*/ 	.byte	0x04, 0x17
        /*003a*/ 	.short	(.L_40 - .L_39)
.L_39:
        /*003c*/ 	.word	0x00000000
        /*0040*/ 	.short	0x0001
        /*0042*/ 	.short	0x0008
        /*0044*/ 	.byte	0x00, 0xf5, 0x21, 0x00


	//----- nvinfo : EIATTR_KPARAM_INFO
	.align		4
.L_40:
        /*0048*/ 	.byte	0x04, 0x17
        /*004a*/ 	.short	(.L_42 - .L_41)
.L_41:
        /*004c*/ 	.word	0x00000000
        /*0050*/ 	.short	0x0000
        /*0052*/ 	.short	0x0000
        /*0054*/ 	.byte	0x00, 0xf5, 0x21, 0x00


	//----- nvinfo : EIATTR_SPARSE_MMA_MASK
	.align		4
.L_42:
        /*0058*/ 	.byte	0x03, 0x50
        /*005a*/ 	.short	0x0000


	//----- nvinfo : EIATTR_MAXREG_COUNT
	.align		4
        /*005c*/ 	.byte	0x03, 0x1b
        /*005e*/ 	.short	0x00ff


	//----- nvinfo : EIATTR_MERCURY_ISA_VERSION
	.align		4
        /*0060*/ 	.byte	0x03, 0x5f
        /*0062*/ 	.short	0x0101


	//----- nvinfo : EIATTR_VRC_CTA_INIT_COUNT
	.align		4
        /*0064*/ 	.byte	0x02, 0x4a
	.zero		1
	.zero		1


	//----- nvinfo : EIATTR_EXIT_INSTR_OFFSETS
	.align		4
        /*0068*/ 	.byte	0x04, 0x1c
        /*006a*/ 	.short	(.L_44 - .L_43)


	//   ....[0]....
.L_43:
        /*006c*/ 	.word	0x000000c0


	//   ....[1]....
        /*0070*/ 	.word	0x00000d20


	//----- nvinfo : EIATTR_CBANK_PARAM_SIZE
	.align		4
.L_44:
        /*0074*/ 	.byte	0x03, 0x19
        /*0076*/ 	.short	0x001c


	//----- nvinfo : EIATTR_PARAM_CBANK
	.align		4
        /*0078*/ 	.byte	0x04, 0x0a
        /*007a*/ 	.short	(.L_46 - .L_45)
	.align		4
.L_45:
        /*007c*/ 	.word	index@(.nv.constant0._Z15blur_horizontalPKhPhiii)
        /*0080*/ 	.short	0x0380
        /*0082*/ 	.short	0x001c


	//----- nvinfo : EIATTR_SW_WAR
	.align		4
.L_46:
        /*0084*/ 	.byte	0x04, 0x36
        /*0086*/ 	.short	(.L_48 - .L_47)
.L_47:
        /*0088*/ 	.word	0x00000008
.L_48:


//--------------------- .nv.callgraph             --------------------------
	.section	.nv.callgraph,"",@"SHT_CUDA_CALLGRAPH"
	.align	4
	.sectionentsize	8
	.align		4
        /*0000*/ 	.word	0x00000000
	.align		4
        /*0004*/ 	.word	0xffffffff
	.align		4
        /*0008*/ 	.word	0x00000000
	.align		4
        /*000c*/ 	.word	0xfffffffe
	.align		4
        /*0010*/ 	.word	0x00000000
	.align		4
        /*0014*/ 	.word	0xfffffffd
	.align		4
        /*0018*/ 	.word	0x00000000
	.align		4
        /*001c*/ 	.word	0xfffffffc


//--------------------- .nv.constant3             --------------------------
	.section	.nv.constant3,"a",@progbits
	.align	4
.nv.constant3:
	.type		d_kernel,@object
	.size		d_kernel,(.L_0 - d_kernel)
d_kernel:
	.zero		256
.L_0:


//--------------------- .text._Z13blur_verticalPKhPhiii --------------------------
	.section	.text._Z13blur_verticalPKhPhiii,"ax",@progbits
	.align	128
        .global         _Z13blur_verticalPKhPhiii
        .type           _Z13blur_verticalPKhPhiii,@function
        .size           _Z13blur_verticalPKhPhiii,(.L_x_12 - _Z13blur_verticalPKhPhiii)
        .other          _Z13blur_verticalPKhPhiii,@"STO_CUDA_ENTRY STV_DEFAULT"
_Z13blur_verticalPKhPhiii:
.text._Z13blur_verticalPKhPhiii:
[----:B------:R-:W-:Y:S01]  /*0000*/  LDC R1, c[0x0][0x37c] ;  /* 0x0000df00ff017b82 */ /* 0x000fe20000000800 */
[----:B------:R-:W0:Y:S07]  /*0010*/  S2R R3, SR_TID.Y ;  /* 0x0000000000037919 */ /* 0x000e2e0000002200 */
[----:B------:R-:W1:Y:S01]  /*0020*/  LDC R11, c[0x0][0x360] ;  /* 0x0000d800ff0b7b82 */ /* 0x000e620000000800 */
[----:B------:R-:W2:Y:S01]  /*0030*/  LDCU.64 UR14, c[0x0][0x390] ;  /* 0x00007200ff0e77ac */ /* 0x000ea20008000a00 */
[----:B------:R-:W1:Y:S06]  /*0040*/  S2R R2, SR_TID.X ;  /* 0x0000000000027919 */ /* 0x000e6c0000002100 */
[----:B------:R-:W0:Y:S08]  /*0050*/  S2UR UR5, SR_CTAID.Y ;  /* 0x00000000000579c3 */ /* 0x000e300000002600 */
[----:B------:R-:W0:Y:S08]  /*0060*/  LDC R0, c[0x0][0x364] ;  /* 0x0000d900ff007b82 */ /* 0x000e300000000800 */
[----:B------:R-:W1:Y:S01]  /*0070*/  S2UR UR4, SR_CTAID.X ;  /* 0x00000000000479c3 */ /* 0x000e620000002500 */
[----:B0-----:R-:W-:-:S05]  /*0080*/  IMAD R0, R0, UR5, R3 ;  /* 0x0000000500007c24 */ /* 0x001fca000f8e0203 */
[----:B--2---:R-:W-:Y:S01]  /*0090*/  ISETP.GE.AND P0, PT, R0, UR15, PT ;  /* 0x0000000f00007c0c */ /* 0x004fe2000bf06270 */
[----:B-1----:R-:W-:-:S05]  /*00a0*/  IMAD R11, R11, UR4, R2 ;  /* 0x000000040b0b7c24 */ /* 0x002fca000f8e0202 */
[----:B------:R-:W-:-:S13]  /*00b0*/  ISETP.GE.OR P0, PT, R11, UR14, P0 ;  /* 0x0000000e0b007c0c */ /* 0x000fda0008706670 */
[----:B------:R-:W-:Y:S05]  /*00c0*/  @P0 EXIT ;  /* 0x000000000000094d */ /* 0x000fea0003800000 */
[----:B------:R-:W0:Y:S01]  /*00d0*/  LDC R13, c[0x0][0x398] ;  /* 0x0000e600ff0d7b82 */ /* 0x000e220000000800 */
[----:B------:R-:W1:Y:S01]  /*00e0*/  LDCU.64 UR12, c[0x0][0x358] ;  /* 0x00006b00ff0c77ac */ /* 0x000e620008000a00 */
[----:B------:R-:W-:Y:S01]  /*00f0*/  IMAD.MOV.U32 R16, RZ, RZ, RZ ;  /* 0x000000ffff107224 */ /* 0x000fe200078e00ff */
[C---:B0-----:R-:W-:Y:S02]  /*0100*/  ISETP.GE.AND P0, PT, R13.reuse, -0x1, PT ;  /* 0xffffffff0d00780c */ /* 0x041fe40003f06270 */
[----:B------:R-:W-:-:S11]  /*0110*/  LEA.HI R13, R13, R13, RZ, 0x1 ;  /* 0x0000000d0d0d7211 */ /* 0x000fd600078f08ff */
[----:B-1----:R-:W-:Y:S05]  /*0120*/  @!P0 BRA `(.L_x_0) ;  /* 0x0000000800e48947 */ /* 0x002fea0003800000 */
[----:B------:R-:W-:Y:S01]  /*0130*/  SHF.R.S32.HI R13, RZ, 0x1, R13 ;  /* 0x00000001ff0d7819 */ /* 0x000fe2000001140d */
[----:B------:R-:W-:Y:S01]  /*0140*/  UIADD3 UR5, UPT, UPT, UR15, -0x1, URZ ;  /* 0xffffffff0f057890 */ /* 0x000fe2000fffe0ff */
[----:B------:R-:W-:Y:S02]  /*0150*/  IMAD.MOV.U32 R16, RZ, RZ, RZ ;  /* 0x000000ffff107224 */ /* 0x000fe400078e00ff */
[----:B------:R-:W-:Y:S01]  /*0160*/  IABS R12, R13 ;  /* 0x0000000d000c7213 */ /* 0x000fe20000000000 */
[----:B------:R-:W-:-:S04]  /*0170*/  IMAD.MOV R10, RZ, RZ, -R13 ;  /* 0x000000ffff0a7224 */ /* 0x000fc800078e0a0d */
[----:B------:R-:W-:-:S04]  /*0180*/  IMAD.IADD R12, R13, 0x1, R12 ;  /* 0x000000010d0c7824 */ /* 0x000fc800078e020c */
[C---:B------:R-:W-:Y:S01]  /*0190*/  VIADD R14, R12.reuse, 0x1 ;  /* 0x000000010c0e7836 */ /* 0x040fe20000000000 */
[----:B------:R-:W-:-:S04]  /*01a0*/  ISETP.GE.U32.AND P0, PT, R12, 0x7, PT ;  /* 0x000000070c00780c */ /* 0x000fc80003f06070 */
[----:B------:R-:W-:-:S09]  /*01b0*/  LOP3.LUT R21, R14, 0x7, RZ, 0xc0, !PT ;  /* 0x000000070e157812 */ /* 0x000fd200078ec0ff */
[----:B------:R-:W-:Y:S05]  /*01c0*/  @!P0 BRA `(.L_x_1) ;  /* 0x0000000400608947 */ /* 0x000fea0003800000 */
[----:B------:R-:W-:Y:S01]  /*01d0*/  LOP3.LUT R15, R14, 0xfffffff8, RZ, 0xc0, !PT ;  /* 0xfffffff80e0f7812 */ /* 0x000fe200078ec0ff */
[----:B------:R-:W-:Y:S01]  /*01e0*/  IMAD.IADD R22, R0, 0x1, -R13 ;  /* 0x0000000100167824 */ /* 0x000fe200078e0a0d */
[----:B------:R-:W-:Y:S01]  /*01f0*/  IADD3 R10, PT, PT, -R13, 0x3, RZ ;  /* 0x000000030d0a7810 */ /* 0x000fe20007ffe1ff */
[----:B------:R-:W-:Y:S01]  /*0200*/  IMAD.MOV.U32 R16, RZ, RZ, RZ ;  /* 0x000000ffff107224 */ /* 0x000fe200078e00ff */
[----:B------:R-:W0:Y:S01]  /*0210*/  LDCU.64 UR16, c[0x0][0x380] ;  /* 0x00007000ff1077ac */ /* 0x000e220008000a00 */
[----:B------:R-:W-:Y:S01]  /*0220*/  IMAD.MOV R15, RZ, RZ, -R15 ;  /* 0x000000ffff0f7224 */ /* 0x000fe200078e0a0f */
[----:B------:R-:W-:-:S06]  /*0230*/  UMOV UR6, 0x3 ;  /* 0x0000000300067882 */ /* 0x000fcc0000000000 */
.L_x_2:
[----:B------:R-:W-:Y:S02]  /*0240*/  VIMNMX R2, PT, PT, RZ, R22, !PT ;  /* 0x00000016ff027248 */ /* 0x000fe40007fe0100 */
[----:B------:R-:W-:Y:S02]  /*0250*/  VIADDMNMX R3, R22, 0x1, RZ, !PT ;  /* 0x0000000116037846 */ /* 0x000fe400078001ff */
[----:B------:R-:W-:Y:S02]  /*0260*/  VIMNMX.U32 R2, PT, PT, R2, UR5, PT ;  /* 0x0000000502027c48 */ /* 0x000fe4000bfe0000 */
[----:B------:R-:W-:Y:S02]  /*0270*/  VIADDMNMX R5, R22, 0x2, RZ, !PT ;  /* 0x0000000216057846 */ /* 0x000fe400078001ff */
[----:B------:R-:W-:Y:S01]  /*0280*/  VIMNMX.U32 R4, PT, PT, R3, UR5, PT ;  /* 0x0000000503047c48 */ /* 0x000fe2000bfe0000 */
[----:B------:R-:W-:Y:S01]  /*0290*/  IMAD R2, R2, UR14, R11 ;  /* 0x0000000e02027c24 */ /* 0x000fe2000f8e020b */
[----:B------:R-:W-:-:S02]  /*02a0*/  VIMNMX.U32 R6, PT, PT, R5, UR5, PT ;  /* 0x0000000505067c48 */ /* 0x000fc4000bfe0000 */
[----:B------:R-:W-:Y:S01]  /*02b0*/  VIADDMNMX R7, R22, 0x3, RZ, !PT ;  /* 0x0000000316077846 */ /* 0x000fe200078001ff */
[--C-:B------:R-:W-:Y:S01]  /*02c0*/  IMAD R3, R4, UR14, R11.reuse ;  /* 0x0000000e04037c24 */ /* 0x100fe2000f8e020b */
[----:B0-----:R-:W-:Y:S01]  /*02d0*/  IADD3 R4, P0, PT, R2, UR16, RZ ;  /* 0x0000001002047c10 */ /* 0x001fe2000ff1e0ff */
[----:B------:R-:W-:Y:S01]  /*02e0*/  IMAD R6, R6, UR14, R11 ;  /* 0x0000000e06067c24 */ /* 0x000fe2000f8e020b */
[----:B------:R-:W-:Y:S02]  /*02f0*/  VIMNMX.U32 R8, PT, PT, R7, UR5, PT ;  /* 0x0000000507087c48 */ /* 0x000fe4000bfe0000 */
[----:B------:R-:W-:Y:S02]  /*0300*/  IADD3 R18, P1, PT, R3, UR16, RZ ;  /* 0x0000001003127c10 */ /* 0x000fe4000ff3e0ff */
[----:B------:R-:W-:Y:S02]  /*0310*/  LEA.HI.X.SX32 R5, R2, UR17, 0x1, P0 ;  /* 0x0000001102057c11 */ /* 0x000fe400080f0eff */
[----:B------:R-:W-:-:S02]  /*0320*/  IADD3 R2, P0, PT, R6, UR16, RZ ;  /* 0x0000001006027c10 */ /* 0x000fc4000ff1e0ff */
[----:B------:R-:W-:Y:S01]  /*0330*/  LEA.HI.X.SX32 R19, R3, UR17, 0x1, P1 ;  /* 0x0000001103137c11 */ /* 0x000fe200088f0eff */
[----:B------:R0:W2:Y:S01]  /*0340*/  LDG.E.U8 R17, desc[UR12][R4.64] ;  /* 0x0000000c04117981 */ /* 0x0000a2000c1e1100 */
[----:B------:R-:W-:Y:S02]  /*0350*/  VIADDMNMX R7, R22, 0x4, RZ, !PT ;  /* 0x0000000416077846 */ /* 0x000fe400078001ff */
[----:B------:R-:W-:Y:S01]  /*0360*/  LEA.HI.X.SX32 R3, R6, UR17, 0x1, P0 ;  /* 0x0000001106037c11 */ /* 0x000fe200080f0eff */
[--C-:B------:R-:W-:Y:S01]  /*0370*/  IMAD R6, R8, UR14, R11.reuse ;  /* 0x0000000e08067c24 */ /* 0x100fe2000f8e020b */
[----:B------:R-:W-:Y:S01]  /*0380*/  VIADDMNMX R9, R22, 0x5, RZ, !PT ;  /* 0x0000000516097846 */ /* 0x000fe200078001ff */
[----:B------:R-:W3:Y:S01]  /*0390*/  LDG.E.U8 R18, desc[UR12][R18.64] ;  /* 0x0000000c12127981 */ /* 0x000ee2000c1e1100 */
[----:B------:R-:W-:Y:S02]  /*03a0*/  VIMNMX.U32 R24, PT, PT, R7, UR5, PT ;  /* 0x0000000507187c48 */ /* 0x000fe4000bfe0000 */
[----:B------:R-:W-:Y:S01]  /*03b0*/  IADD3 R8, P0, PT, R6, UR16, RZ ;  /* 0x0000001006087c10 */ /* 0x000fe2000ff1e0ff */
[----:B------:R1:W4:Y:S01]  /*03c0*/  LDG.E.U8 R20, desc[UR12][R2.64] ;  /* 0x0000000c02147981 */ /* 0x000322000c1e1100 */
[----:B------:R-:W-:Y:S01]  /*03d0*/  VIADDMNMX R7, R22, 0x6, RZ, !PT ;  /* 0x0000000616077846 */ /* 0x000fe200078001ff */
[----:B------:R-:W-:Y:S01]  /*03e0*/  IMAD R24, R24, UR14, R11 ;  /* 0x0000000e18187c24 */ /* 0x000fe2000f8e020b */
[----:B------:R-:W-:-:S02]  /*03f0*/  VIMNMX.U32 R26, PT, PT, R9, UR5, PT ;  /* 0x00000005091a7c48 */ /* 0x000fc4000bfe0000 */
[----:B------:R-:W-:Y:S02]  /*0400*/  LEA.HI.X.SX32 R9, R6, UR17, 0x1, P0 ;  /* 0x0000001106097c11 */ /* 0x000fe400080f0eff */
[----:B------:R-:W-:Y:S01]  /*0410*/  VIMNMX.U32 R6, PT, PT, R7, UR5, PT ;  /* 0x0000000507067c48 */ /* 0x000fe2000bfe0000 */
[--C-:B------:R-:W-:Y:S01]  /*0420*/  IMAD R26, R26, UR14, R11.reuse ;  /* 0x0000000e1a1a7c24 */ /* 0x100fe2000f8e020b */
[----:B0-----:R-:W-:Y:S01]  /*0430*/  VIADDMNMX R5, R22, 0x7, RZ, !PT ;  /* 0x0000000716057846 */ /* 0x001fe200078001ff */
[----:B------:R0:W5:Y:S01]  /*0440*/  LDG.E.U8 R19, desc[UR12][R8.64] ;  /* 0x0000000c08137981 */ /* 0x000162000c1e1100 */
[----:B------:R-:W-:Y:S01]  /*0450*/  IADD3 R4, P0, PT, R24, UR16, RZ ;  /* 0x0000001018047c10 */ /* 0x000fe2000ff1e0ff */
[----:B-1----:R-:W-:Y:S01]  /*0460*/  IMAD R3, R6, UR14, R11 ;  /* 0x0000000e06037c24 */ /* 0x002fe2000f8e020b */
[----:B------:R-:W-:Y:S02]  /*0470*/  VIMNMX.U32 R28, PT, PT, R5, UR5, PT ;  /* 0x00000005051c7c48 */ /* 0x000fe4000bfe0000 */
[----:B------:R-:W-:-:S02]  /*0480*/  IADD3 R6, P1, PT, R26, UR16, RZ ;  /* 0x000000101a067c10 */ /* 0x000fc4000ff3e0ff */
[----:B------:R-:W-:Y:S01]  /*0490*/  LEA.HI.X.SX32 R5, R24, UR17, 0x1, P0 ;  /* 0x0000001118057c11 */ /* 0x000fe200080f0eff */
[----:B------:R-:W-:Y:S01]  /*04a0*/  IMAD R28, R28, UR14, R11 ;  /* 0x0000000e1c1c7c24 */ /* 0x000fe2000f8e020b */
[C---:B------:R-:W-:Y:S02]  /*04b0*/  IADD3 R2, P0, PT, R3.reuse, UR16, RZ ;  /* 0x0000001003027c10 */ /* 0x040fe4000ff1e0ff */
[----:B------:R-:W-:Y:S01]  /*04c0*/  LEA.HI.X.SX32 R7, R26, UR17, 0x1, P1 ;  /* 0x000000111a077c11 */ /* 0x000fe200088f0eff */
[----:B------:R-:W5:Y:S01]  /*04d0*/  LDG.E.U8 R4, desc[UR12][R4.64] ;  /* 0x0000000c04047981 */ /* 0x000f62000c1e1100 */
[----:B------:R-:W-:Y:S02]  /*04e0*/  LEA.HI.X.SX32 R3, R3, UR17, 0x1, P0 ;  /* 0x0000001103037c11 */ /* 0x000fe400080f0eff */
[C---:B0-----:R-:W-:Y:S01]  /*04f0*/  IADD3 R8, P0, PT, R28.reuse, UR16, RZ ;  /* 0x000000101c087c10 */ /* 0x041fe2000ff1e0ff */
[----:B------:R-:W5:Y:S03]  /*0500*/  LDG.E.U8 R6, desc[UR12][R6.64] ;  /* 0x0000000c06067981 */ /* 0x000f66000c1e1100 */
[----:B------:R-:W-:Y:S01]  /*0510*/  LEA.HI.X.SX32 R9, R28, UR17, 0x1, P0 ;  /* 0x000000111c097c11 */ /* 0x000fe200080f0eff */
[----:B------:R0:W5:Y:S04]  /*0520*/  LDG.E.U8 R2, desc[UR12][R2.64] ;  /* 0x0000000c02027981 */ /* 0x000168000c1e1100 */
[----:B------:R-:W5:Y:S01]  /*0530*/  LDG.E.U8 R8, desc[UR12][R8.64] ;  /* 0x0000000c08087981 */ /* 0x000f62000c1e1100 */
[----:B------:R-:W-:Y:S01]  /*0540*/  UIADD3 UR4, UPT, UPT, UR6, -0x3, URZ ;  /* 0xfffffffd06047890 */ /* 0x000fe2000fffe0ff */
[----:B------:R-:W-:Y:S01]  /*0550*/  VIADD R15, R15, 0x8 ;  /* 0x000000080f0f7836 */ /* 0x000fe20000000000 */
[----:B------:R-:W-:Y:S01]  /*0560*/  UIADD3 UR6, UPT, UPT, UR6, 0x8, URZ ;  /* 0x0000000806067890 */ /* 0x000fe2000fffe0ff */
[----:B------:R-:W-:Y:S01]  /*0570*/  VIADD R10, R10, 0x8 ;  /* 0x000000080a0a7836 */ /* 0x000fe20000000000 */
[----:B------:R-:W-:Y:S01]  /*0580*/  USHF.L.U32 UR4, UR4, 0x2, URZ ;  /* 0x0000000204047899 */ /* 0x000fe200080006ff */
[----:B------:R-:W-:Y:S01]  /*0590*/  VIADD R22, R22, 0x8 ;  /* 0x0000000816167836 */ /* 0x000fe20000000000 */
[----:B------:R-:W-:-:S10]  /*05a0*/  ISETP.NE.AND P0, PT, R15, RZ, PT ;  /* 0x000000ff0f00720c */ /* 0x000fd40003f05270 */
[----:B------:R-:W1:Y:S01]  /*05b0*/  LDCU UR7, c[0x3][UR4] ;  /* 0x00c00000040777ac */ /* 0x000e620008000800 */
[----:B------:R-:W0:Y:S01]  /*05c0*/  LDCU UR8, c[0x3][UR4+0x4] ;  /* 0x00c00080040877ac */ /* 0x000e220008000800 */
[----:B------:R-:W0:Y:S01]  /*05d0*/  LDCU UR9, c[0x3][UR4+0x8] ;  /* 0x00c00100040977ac */ /* 0x000e220008000800 */
[----:B------:R-:W5:Y:S01]  /*05e0*/  LDCU UR10, c[0x3][UR4+0xc] ;  /* 0x00c00180040a77ac */ /* 0x000f620008000800 */
[----:B--2---:R-:W-:-:S05]  /*05f0*/  I2FP.F32.U32 R17, R17 ;  /* 0x0000001100117245 */ /* 0x004fca0000201000 */
[----:B-1----:R-:W-:Y:S01]  /*0600*/  FFMA R17, R17, UR7, R16 ;  /* 0x0000000711117c23 */ /* 0x002fe20008000010 */
[----:B---3--:R-:W-:Y:S01]  /*0610*/  I2FP.F32.U32 R18, R18 ;  /* 0x0000001200127245 */ /* 0x008fe20000201000 */
[----:B------:R-:W1:Y:S01]  /*0620*/  LDCU UR7, c[0x3][UR4+0x10] ;  /* 0x00c00200040777ac */ /* 0x000e620008000800 */
[----:B----4-:R-:W-:-:S03]  /*0630*/  I2FP.F32.U32 R20, R20 ;  /* 0x0000001400147245 */ /* 0x010fc60000201000 */
[----:B0-----:R-:W-:Y:S01]  /*0640*/  FFMA R17, R18, UR8, R17 ;  /* 0x0000000812117c23 */ /* 0x001fe20008000011 */
[----:B------:R-:W0:Y:S03]  /*0650*/  LDCU UR8, c[0x3][UR4+0x14] ;  /* 0x00c00280040877ac */ /* 0x000e260008000800 */
[----:B------:R-:W-:Y:S01]  /*0660*/  FFMA R17, R20, UR9, R17 ;  /* 0x0000000914117c23 */ /* 0x000fe20008000011 */
[----:B------:R-:W2:Y:S01]  /*0670*/  LDCU UR9, c[0x3][UR4+0x18] ;  /* 0x00c00300040977ac */ /* 0x000ea20008000800 */
[----:B-----5:R-:W-:Y:S01]  /*0680*/  I2FP.F32.U32 R16, R19 ;  /* 0x0000001300107245 */ /* 0x020fe20000201000 */
[----:B------:R-:W3:Y:S04]  /*0690*/  LDCU UR4, c[0x3][UR4+0x1c] ;  /* 0x00c00380040477ac */ /* 0x000ee80008000800 */
[----:B------:R-:W-:Y:S01]  /*06a0*/  FFMA R16, R16, UR10, R17 ;  /* 0x0000000a10107c23 */ /* 0x000fe20008000011 */
[----:B------:R-:W-:-:S02]  /*06b0*/  I2FP.F32.U32 R3, R4 ;  /* 0x0000000400037245 */ /* 0x000fc40000201000 */
[----:B------:R-:W-:-:S03]  /*06c0*/  I2FP.F32.U32 R6, R6 ;  /* 0x0000000600067245 */ /* 0x000fc60000201000 */
[----:B-1----:R-:W-:Y:S01]  /*06d0*/  FFMA R3, R3, UR7, R16 ;  /* 0x0000000703037c23 */ /* 0x002fe20008000010 */
[----:B------:R-:W-:-:S03]  /*06e0*/  I2FP.F32.U32 R2, R2 ;  /* 0x0000000200027245 */ /* 0x000fc60000201000 */
[----:B0-----:R-:W-:-:S04]  /*06f0*/  FFMA R3, R6, UR8, R3 ;  /* 0x0000000806037c23 */ /* 0x001fc80008000003 */
[----:B--2---:R-:W-:Y:S01]  /*0700*/  FFMA R2, R2, UR9, R3 ;  /* 0x0000000902027c23 */ /* 0x004fe20008000003 */
[----:B------:R-:W-:-:S05]  /*0710*/  I2FP.F32.U32 R3, R8 ;  /* 0x0000000800037245 */ /* 0x000fca0000201000 */
[----:B---3--:R-:W-:Y:S01]  /*0720*/  FFMA R16, R3, UR4, R2 ;  /* 0x0000000403107c23 */ /* 0x008fe20008000002 */
[----:B------:R-:W-:Y:S06]  /*0730*/  @P0 BRA `(.L_x_2) ;  /* 0xfffffff800c00947 */ /* 0x000fec000383ffff */
[----:B------:R-:W-:-:S07]  /*0740*/  VIADD R10, R10, 0xfffffffd ;  /* 0xfffffffd0a0a7836 */ /* 0x000fce0000000000 */
.L_x_1:
[----:B------:R-:W-:-:S13]  /*0750*/  ISETP.NE.AND P0, PT, R21, RZ, PT ;  /* 0x000000ff1500720c */ /* 0x000fda0003f05270 */
[----:B------:R-:W-:Y:S05]  /*0760*/  @!P0 BRA `(.L_x_0) ;  /* 0x0000000400548947 */ /* 0x000fea0003800000 */
[----:B------:R-:W-:Y:S02]  /*0770*/  ISETP.GE.U32.AND P1, PT, R21, 0x4, PT ;  /* 0x000000041500780c */ /* 0x000fe40003f26070 */
[----:B------:R-:W-:-:S11]  /*0780*/  LOP3.LUT P0, R14, R14, 0x3, RZ, 0xc0, !PT ;  /* 0x000000030e0e7812 */ /* 0x000fd6000780c0ff */
[----:B------:R-:W-:Y:S05]  /*0790*/  @!P1 BRA `(.L_x_3) ;  /* 0x0000000000a49947 */ /* 0x000fea0003800000 */
[----:B------:R-:W-:Y:S01]  /*07a0*/  IMAD.IADD R2, R0, 0x1, R10 ;  /* 0x0000000100027824 */ /* 0x000fe200078e020a */
[----:B------:R-:W0:Y:S04]  /*07b0*/  LDCU.64 UR6, c[0x0][0x380] ;  /* 0x00007000ff0677ac */ /* 0x000e280008000a00 */
[----:B------:R-:W-:Y:S02]  /*07c0*/  VIMNMX R3, PT, PT, RZ, R2, !PT ;  /* 0x00000002ff037248 */ /* 0x000fe40007fe0100 */
[C---:B------:R-:W-:Y:S02]  /*07d0*/  VIADDMNMX R5, R2.reuse, 0x1, RZ, !PT ;  /* 0x0000000102057846 */ /* 0x040fe400078001ff */
[----:B------:R-:W-:Y:S02]  /*07e0*/  VIMNMX.U32 R4, PT, PT, R3, UR5, PT ;  /* 0x0000000503047c48 */ /* 0x000fe4000bfe0000 */
[----:B------:R-:W-:-:S02]  /*07f0*/  VIADDMNMX R3, R2, 0x2, RZ, !PT ;  /* 0x0000000202037846 */ /* 0x000fc400078001ff */
[----:B------:R-:W-:Y:S01]  /*0800*/  VIMNMX.U32 R6, PT, PT, R5, UR5, PT ;  /* 0x0000000505067c48 */ /* 0x000fe2000bfe0000 */
[--C-:B------:R-:W-:Y:S01]  /*0810*/  IMAD R4, R4, UR14, R11.reuse ;  /* 0x0000000e04047c24 */ /* 0x100fe2000f8e020b */
[----:B------:R-:W-:Y:S02]  /*0820*/  VIADDMNMX R5, R2, 0x3, RZ, !PT ;  /* 0x0000000302057846 */ /* 0x000fe400078001ff */
[----:B------:R-:W-:Y:S01]  /*0830*/  VIMNMX.U32 R2, PT, PT, R3, UR5, PT ;  /* 0x0000000503027c48 */ /* 0x000fe2000bfe0000 */
[--C-:B------:R-:W-:Y:S01]  /*0840*/  IMAD R3, R6, UR14, R11.reuse ;  /* 0x0000000e06037c24 */ /* 0x100fe2000f8e020b */
[----:B0-----:R-:W-:Y:S02]  /*0850*/  IADD3 R6, P2, PT, R4, UR6, RZ ;  /* 0x0000000604067c10 */ /* 0x001fe4000ff5e0ff */
[----:B------:R-:W-:Y:S01]  /*0860*/  VIMNMX.U32 R8, PT, PT, R5, UR5, PT ;  /* 0x0000000505087c48 */ /* 0x000fe2000bfe0000 */
[----:B------:R-:W-:Y:S01]  /*0870*/  IMAD R5, R2, UR14, R11 ;  /* 0x0000000e02057c24 */ /* 0x000fe2000f8e020b */
[----:B------:R-:W-:-:S02]  /*0880*/  IADD3 R2, P1, PT, R3, UR6, RZ ;  /* 0x0000000603027c10 */ /* 0x000fc4000ff3e0ff */
[----:B------:R-:W-:Y:S01]  /*0890*/  LEA.HI.X.SX32 R7, R4, UR7, 0x1, P2 ;  /* 0x0000000704077c11 */ /* 0x000fe200090f0eff */
[----:B------:R-:W-:Y:S01]  /*08a0*/  IMAD R9, R8, UR14, R11 ;  /* 0x0000000e08097c24 */ /* 0x000fe2000f8e020b */
[----:B------:R-:W-:Y:S02]  /*08b0*/  IADD3 R4, P2, PT, R5, UR6, RZ ;  /* 0x0000000605047c10 */ /* 0x000fe4000ff5e0ff */
[----:B------:R-:W-:Y:S01]  /*08c0*/  LEA.HI.X.SX32 R3, R3, UR7, 0x1, P1 ;  /* 0x0000000703037c11 */ /* 0x000fe200088f0eff */
[----:B------:R-:W2:Y:S01]  /*08d0*/  LDG.E.U8 R6, desc[UR12][R6.64] ;  /* 0x0000000c06067981 */ /* 0x000ea2000c1e1100 */
[----:B------:R-:W-:Y:S02]  /*08e0*/  IADD3 R8, P1, PT, R9, UR6, RZ ;  /* 0x0000000609087c10 */ /* 0x000fe4000ff3e0ff */
[----:B------:R-:W-:Y:S01]  /*08f0*/  LEA.HI.X.SX32 R5, R5, UR7, 0x1, P2 ;  /* 0x0000000705057c11 */ /* 0x000fe200090f0eff */
[----:B------:R-:W3:Y:S01]  /*0900*/  LDG.E.U8 R2, desc[UR12][R2.64] ;  /* 0x0000000c02027981 */ /* 0x000ee2000c1e1100 */
[----:B------:R-:W-:-:S03]  /*0910*/  LEA.HI.X.SX32 R9, R9, UR7, 0x1, P1 ;  /* 0x0000000709097c11 */ /* 0x000fc600088f0eff */
[----:B------:R-:W4:Y:S04]  /*0920*/  LDG.E.U8 R4, desc[UR12][R4.64] ;  /* 0x0000000c04047981 */ /* 0x000f28000c1e1100 */
[----:B------:R-:W5:Y:S01]  /*0930*/  LDG.E.U8 R8, desc[UR12][R8.64] ;  /* 0x0000000c08087981 */ /* 0x000f62000c1e1100 */
[----:B------:R-:W-:Y:S02]  /*0940*/  IMAD.IADD R15, R13, 0x1, R10 ;  /* 0x000000010d0f7824 */ /* 0x000fe400078e020a */
[----:B------:R-:W-:Y:S02]  /*0950*/  VIADD R10, R10, 0x4 ;  /* 0x000000040a0a7836 */ /* 0x000fe40000000000 */
[----:B------:R-:W-:-:S04]  /*0960*/  IMAD.SHL.U32 R15, R15, 0x4, RZ ;  /* 0x000000040f0f7824 */ /* 0x000fc800078e00ff */
[----:B------:R-:W0:Y:S08]  /*0970*/  LDC R17, c[0x3][R15] ;  /* 0x00c000000f117b82 */ /* 0x000e300000000800 */
[----:B------:R-:W1:Y:S08]  /*0980*/  LDC R18, c[0x3][R15+0x4] ;  /* 0x00c001000f127b82 */ /* 0x000e700000000800 */
[----:B------:R-:W5:Y:S08]  /*0990*/  LDC R19, c[0x3][R15+0x8] ;  /* 0x00c002000f137b82 */ /* 0x000f700000000800 */
[----:B------:R-:W5:Y:S01]  /*09a0*/  LDC R20, c[0x3][R15+0xc] ;  /* 0x00c003000f147b82 */ /* 0x000f620000000800 */
[----:B--2---:R-:W-:-:S02]  /*09b0*/  I2FP.F32.U32 R7, R6 ;  /* 0x0000000600077245 */ /* 0x004fc40000201000 */
[----:B---3--:R-:W-:-:S03]  /*09c0*/  I2FP.F32.U32 R2, R2 ;  /* 0x0000000200027245 */ /* 0x008fc60000201000 */
[----:B0-----:R-:W-:Y:S01]  /*09d0*/  FFMA R7, R7, R17, R16 ;  /* 0x0000001107077223 */ /* 0x001fe20000000010 */
[----:B----4-:R-:W-:-:S03]  /*09e0*/  I2FP.F32.U32 R3, R4 ;  /* 0x0000000400037245 */ /* 0x010fc60000201000 */
[----:B-1----:R-:W-:Y:S01]  /*09f0*/  FFMA R2, R2, R18, R7 ;  /* 0x0000001202027223 */ /* 0x002fe20000000007 */
[----:B-----5:R-:W-:-:S03]  /*0a00*/  I2FP.F32.U32 R5, R8 ;  /* 0x0000000800057245 */ /* 0x020fc60000201000 */
[----:B------:R-:W-:-:S04]  /*0a10*/  FFMA R2, R3, R19, R2 ;  /* 0x0000001303027223 */ /* 0x000fc80000000002 */
[----:B------:R-:W-:-:S07]  /*0a20*/  FFMA R16, R5, R20, R2 ;  /* 0x0000001405107223 */ /* 0x000fce0000000002 */
.L_x_3:
[----:B------:R-:W-:Y:S05]  /*0a30*/  @!P0 BRA `(.L_x_0) ;  /* 0x0000000000a08947 */ /* 0x000fea0003800000 */
[----:B------:R-:W-:Y:S02]  /*0a40*/  ISETP.NE.AND P1, PT, R14, 0x1, PT ;  /* 0x000000010e00780c */ /* 0x000fe40003f25270 */
[----:B------:R-:W-:-:S04]  /*0a50*/  LOP3.LUT R12, R12, 0x1, RZ, 0xc0, !PT ;  /* 0x000000010c0c7812 */ /* 0x000fc800078ec0ff */
[----:B------:R-:W-:-:S07]  /*0a60*/  ISETP.NE.U32.AND P0, PT, R12, 0x1, PT ;  /* 0x000000010c00780c */ /* 0x000fce0003f05070 */
[----:B------:R-:W-:Y:S06]  /*0a70*/  @!P1 BRA `(.L_x_4) ;  /* 0x00000000005c9947 */ /* 0x000fec0003800000 */
[----:B------:R-:W-:Y:S01]  /*0a80*/  IMAD.IADD R2, R0, 0x1, R10 ;  /* 0x0000000100027824 */ /* 0x000fe200078e020a */
[----:B------:R-:W0:Y:S04]  /*0a90*/  LDCU.64 UR6, c[0x0][0x380] ;  /* 0x00007000ff0677ac */ /* 0x000e280008000a00 */
[----:B------:R-:W-:Y:S02]  /*0aa0*/  VIMNMX R3, PT, PT, RZ, R2, !PT ;  /* 0x00000002ff037248 */ /* 0x000fe40007fe0100 */
[----:B------:R-:W-:Y:S02]  /*0ab0*/  VIADDMNMX R4, R2, 0x1, RZ, !PT ;  /* 0x0000000102047846 */ /* 0x000fe400078001ff */
[----:B------:R-:W-:Y:S02]  /*0ac0*/  VIMNMX.U32 R2, PT, PT, R3, UR5, PT ;  /* 0x0000000503027c48 */ /* 0x000fe4000bfe0000 */
[----:B------:R-:W-:-:S03]  /*0ad0*/  VIMNMX.U32 R4, PT, PT, R4, UR5, PT ;  /* 0x0000000504047c48 */ /* 0x000fc6000bfe0000 */
[--C-:B------:R-:W-:Y:S02]  /*0ae0*/  IMAD R3, R2, UR14, R11.reuse ;  /* 0x0000000e02037c24 */ /* 0x100fe4000f8e020b */
[----:B------:R-:W-:-:S03]  /*0af0*/  IMAD R5, R4, UR14, R11 ;  /* 0x0000000e04057c24 */ /* 0x000fc6000f8e020b */
[----:B0-----:R-:W-:Y:S02]  /*0b00*/  IADD3 R2, P1, PT, R3, UR6, RZ ;  /* 0x0000000603027c10 */ /* 0x001fe4000ff3e0ff */
[----:B------:R-:W-:Y:S02]  /*0b10*/  IADD3 R4, P2, PT, R5, UR6, RZ ;  /* 0x0000000605047c10 */ /* 0x000fe4000ff5e0ff */
[----:B------:R-:W-:Y:S02]  /*0b20*/  LEA.HI.X.SX32 R3, R3, UR7, 0x1, P1 ;  /* 0x0000000703037c11 */ /* 0x000fe400088f0eff */
[----:B------:R-:W-:-:S03]  /*0b30*/  LEA.HI.X.SX32 R5, R5, UR7, 0x1, P2 ;  /* 0x0000000705057c11 */ /* 0x000fc600090f0eff */
[----:B------:R-:W2:Y:S04]  /*0b40*/  LDG.E.U8 R2, desc[UR12][R2.64] ;  /* 0x0000000c02027981 */ /* 0x000ea8000c1e1100 */
[----:B------:R-:W3:Y:S01]  /*0b50*/  LDG.E.U8 R4, desc[UR12][R4.64] ;  /* 0x0000000c04047981 */ /* 0x000ee2000c1e1100 */
[----:B------:R-:W-:Y:S02]  /*0b60*/  IMAD.IADD R6, R13, 0x1, R10 ;  /* 0x000000010d067824 */ /* 0x000fe400078e020a */
[----:B------:R-:W-:Y:S02]  /*0b70*/  VIADD R10, R10, 0x2 ;  /* 0x000000020a0a7836 */ /* 0x000fe40000000000 */
[----:B------:R-:W-:-:S04]  /*0b80*/  IMAD.SHL.U32 R6, R6, 0x4, RZ ;  /* 0x0000000406067824 */ /* 0x000fc800078e00ff */
[----:B------:R-:W0:Y:S08]  /*0b90*/  LDC R8, c[0x3][R6] ;  /* 0x00c0000006087b82 */ /* 0x000e300000000800 */
[----:B------:R-:W1:Y:S01]  /*0ba0*/  LDC R9, c[0x3][R6+0x4] ;  /* 0x00c0010006097b82 */ /* 0x000e620000000800 */
[----:B--2---:R-:W-:Y:S02]  /*0bb0*/  I2FP.F32.U32 R7, R2 ;  /* 0x0000000200077245 */ /* 0x004fe40000201000 */
[----:B---3--:R-:W-:-:S03]  /*0bc0*/  I2FP.F32.U32 R12, R4 ;  /* 0x00000004000c7245 */ /* 0x008fc60000201000 */
[----:B0-----:R-:W-:-:S04]  /*0bd0*/  FFMA R7, R7, R8, R16 ;  /* 0x0000000807077223 */ /* 0x001fc80000000010 */
[----:B-1----:R-:W-:-:S07]  /*0be0*/  FFMA R16, R12, R9, R7 ;  /* 0x000000090c107223 */ /* 0x002fce0000000007 */
.L_x_4:
[----:B------:R-:W-:Y:S05]  /*0bf0*/  @!P0 BRA `(.L_x_0) ;  /* 0x0000000000308947 */ /* 0x000fea0003800000 */
[----:B------:R-:W0:Y:S01]  /*0c00*/  LDCU.64 UR6, c[0x0][0x380] ;  /* 0x00007000ff0677ac */ /* 0x000e220008000a00 */
[----:B------:R-:W-:-:S04]  /*0c10*/  VIADDMNMX R2, R10, R0, RZ, !PT ;  /* 0x000000000a027246 */ /* 0x000fc800078001ff */
[----:B------:R-:W-:-:S05]  /*0c20*/  VIMNMX.U32 R2, PT, PT, R2, UR5, PT ;  /* 0x0000000502027c48 */ /* 0x000fca000bfe0000 */
[----:B------:R-:W-:-:S05]  /*0c30*/  IMAD R3, R2, UR14, R11 ;  /* 0x0000000e02037c24 */ /* 0x000fca000f8e020b */
[----:B0-----:R-:W-:-:S04]  /*0c40*/  IADD3 R2, P0, PT, R3, UR6, RZ ;  /* 0x0000000603027c10 */ /* 0x001fc8000ff1e0ff */
[----:B------:R-:W-:-:S05]  /*0c50*/  LEA.HI.X.SX32 R3, R3, UR7, 0x1, P0 ;  /* 0x0000000703037c11 */ /* 0x000fca00080f0eff */
[----:B------:R-:W2:Y:S01]  /*0c60*/  LDG.E.U8 R2, desc[UR12][R2.64] ;  /* 0x0000000c02027981 */ /* 0x000ea2000c1e1100 */
[----:B------:R-:W-:-:S04]  /*0c70*/  IMAD.IADD R10, R13, 0x1, R10 ;  /* 0x000000010d0a7824 */ /* 0x000fc800078e020a */
[----:B------:R-:W-:-:S06]  /*0c80*/  IMAD.SHL.U32 R10, R10, 0x4, RZ ;  /* 0x000000040a0a7824 */ /* 0x000fcc00078e00ff */
[----:B------:R-:W0:Y:S01]  /*0c90*/  LDC R10, c[0x3][R10] ;  /* 0x00c000000a0a7b82 */ /* 0x000e220000000800 */
[----:B--2---:R-:W-:-:S05]  /*0ca0*/  I2FP.F32.U32 R5, R2 ;  /* 0x0000000200057245 */ /* 0x004fca0000201000 */
[----:B0-----:R-:W-:-:S07]  /*0cb0*/  FFMA R16, R5, R10, R16 ;  /* 0x0000000a05107223 */ /* 0x001fce0000000010 */
.L_x_0:
[----:B------:R-:W0:Y:S01]  /*0cc0*/  LDCU.64 UR4, c[0x0][0x388] ;  /* 0x00007100ff0477ac */ /* 0x000e220008000a00 */
[----:B------:R-:W1:Y:S01]  /*0cd0*/  F2I.U32.TRUNC.NTZ R5, R16 ;  /* 0x0000001000057305 */ /* 0x000e62000020f000 */
[----:B------:R-:W-:-:S05]  /*0ce0*/  IMAD R0, R0, UR14, R11 ;  /* 0x0000000e00007c24 */ /* 0x000fca000f8e020b */
[----:B0-----:R-:W-:-:S04]  /*0cf0*/  IADD3 R2, P0, PT, R0, UR4, RZ ;  /* 0x0000000400027c10 */ /* 0x001fc8000ff1e0ff */
[----:B------:R-:W-:-:S05]  /*0d00*/  LEA.HI.X.SX32 R3, R0, UR5, 0x1, P0 ;  /* 0x0000000500037c11 */ /* 0x000fca00080f0eff */
[----:B-1----:R-:W-:Y:S01]  /*0d10*/  STG.E.U8 desc[UR12][R2.64], R5 ;  /* 0x0000000502007986 */ /* 0x002fe2000c10110c */
[----:B------:R-:W-:Y:S05]  /*0d20*/  EXIT ;  /* 0x000000000000794d */ /* 0x000fea0003800000 */
.L_x_5:
[----:B------:R-:W-:-:S00]  /*0d30*/  BRA `(.L_x_5) ;  /* 0xfffffffc00fc7947 */ /* 0x000fc0000383ffff */
[----:B------:R-:W-:-:S00]  /*0d40*/  NOP ;  /* 0x0000000000007918 */ /* 0x000fc00000000000 */
        /* <DEDUP_REMOVED lines=11> */
.L_x_12:


//--------------------- .text._Z15blur_horizontalPKhPhiii --------------------------
	.section	.text._Z15blur_horizontalPKhPhiii,"ax",@progbits
	.align	128
        .global         _Z15blur_horizontalPKhPhiii
        .type           _Z15blur_horizontalPKhPhiii,@function
        .size           _Z15blur_horizontalPKhPhiii,(.L_x_13 - _Z15blur_horizontalPKhPhiii)
        .other          _Z15blur_horizontalPKhPhiii,@"STO_CUDA_ENTRY STV_DEFAULT"
_Z15blur_horizontalPKhPhiii:
.text._Z15blur_horizontalPKhPhiii:
        /* <DEDUP_REMOVED lines=36> */
.L_x_8:
[----:B------:R-:W-:Y:S02]  /*0240*/  VIMNMX R2, PT, PT, RZ, R22, !PT ;  /* 0x00000016ff027248 */ /* 0x000fe40007fe0100 */
[----:B------:R-:W-:Y:S02]  /*0250*/  VIADDMNMX R4, R22, 0x1, RZ, !PT ;  /* 0x0000000116047846 */ /* 0x000fe400078001ff */
[----:B------:R-:W-:Y:S02]  /*0260*/  VIMNMX R3, PT, PT, R2, UR5, PT ;  /* 0x0000000502037c48 */ /* 0x000fe4000bfe0100 */
[----:B------:R-:W-:Y:S02]  /*0270*/  VIADDMNMX R2, R22, 0x2, RZ, !PT ;  /* 0x0000000216027846 */ /* 0x000fe400078001ff */
[----:B------:R-:W-:Y:S01]  /*0280*/  VIMNMX R5, PT, PT, R4, UR5, PT ;  /* 0x0000000504057c48 */ /* 0x000fe2000bfe0100 */
[----:B------:R-:W-:Y:S01]  /*0290*/  IMAD R3, R0, UR14, R3 ;  /* 0x0000000e00037c24 */ /* 0x000fe2000f8e0203 */
[----:B------:R-:W-:-:S02]  /*02a0*/  VIMNMX R7, PT, PT, R2, UR5, PT ;  /* 0x0000000502077c48 */ /* 0x000fc4000bfe0100 */
[----:B------:R-:W-:Y:S01]  /*02b0*/  VIADDMNMX R8, R22, 0x3, RZ, !PT ;  /* 0x0000000316087846 */ /* 0x000fe200078001ff */
[C---:B------:R-:W-:Y:S01]  /*02c0*/  IMAD R6, R0.reuse, UR14, R5 ;  /* 0x0000000e00067c24 */ /* 0x040fe2000f8e0205 */
[C---:B0-----:R-:W-:Y:S01]  /*02d0*/  IADD3 R4, P0, PT, R3.reuse, UR16, RZ ;  /* 0x0000001003047c10 */ /* 0x041fe2000ff1e0ff */
[----:B------:R-:W-:Y:S01]  /*02e0*/  IMAD R7, R0, UR14, R7 ;  /* 0x0000000e00077c24 */ /* 0x000fe2000f8e0207 */
[----:B------:R-:W-:Y:S02]  /*02f0*/  VIMNMX R9, PT, PT, R8, UR5, PT ;  /* 0x0000000508097c48 */ /* 0x000fe4000bfe0100 */
[----:B------:R-:W-:Y:S02]  /*0300*/  IADD3 R18, P1, PT, R6, UR16, RZ ;  /* 0x0000001006127c10 */ /* 0x000fe4000ff3e0ff */
[----:B------:R-:W-:Y:S02]  /*0310*/  LEA.HI.X.SX32 R5, R3, UR17, 0x1, P0 ;  /* 0x0000001103057c11 */ /* 0x000fe400080f0eff */
[----:B------:R-:W-:-:S02]  /*0320*/  IADD3 R2, P0, PT, R7, UR16, RZ ;  /* 0x0000001007027c10 */ /* 0x000fc4000ff1e0ff */
[----:B------:R-:W-:Y:S01]  /*0330*/  LEA.HI.X.SX32 R19, R6, UR17, 0x1, P1 ;  /* 0x0000001106137c11 */ /* 0x000fe200088f0eff */
[----:B------:R0:W2:Y:S01]  /*0340*/  LDG.E.U8 R17, desc[UR12][R4.64] ;  /* 0x0000000c04117981 */ /* 0x0000a2000c1e1100 */
[----:B------:R-:W-:Y:S01]  /*0350*/  VIADDMNMX R6, R22, 0x4, RZ, !PT ;  /* 0x0000000416067846 */ /* 0x000fe200078001ff */
[----:B------:R-:W-:Y:S01]  /*0360*/  IMAD R9, R0, UR14, R9 ;  /* 0x0000000e00097c24 */ /* 0x000fe2000f8e0209 */
[----:B------:R-:W-:Y:S01]  /*0370*/  LEA.HI.X.SX32 R3, R7, UR17, 0x1, P0 ;  /* 0x0000001107037c11 */ /* 0x000fe200080f0eff */
[----:B------:R-:W3:Y:S01]  /*0380*/  LDG.E.U8 R18, desc[UR12][R18.64] ;  /* 0x0000000c12127981 */ /* 0x000ee2000c1e1100 */
[----:B------:R-:W-:Y:S02]  /*0390*/  VIADDMNMX R23, R22, 0x5, RZ, !PT ;  /* 0x0000000516177846 */ /* 0x000fe400078001ff */
[----:B------:R-:W-:Y:S01]  /*03a0*/  VIMNMX R7, PT, PT, R6, UR5, PT ;  /* 0x0000000506077c48 */ /* 0x000fe2000bfe0100 */
[----:B------:R1:W4:Y:S01]  /*03b0*/  LDG.E.U8 R20, desc[UR12][R2.64] ;  /* 0x0000000c02147981 */ /* 0x000322000c1e1100 */
[----:B------:R-:W-:-:S02]  /*03c0*/  VIADDMNMX R6, R22, 0x6, RZ, !PT ;  /* 0x0000000616067846 */ /* 0x000fc400078001ff */
[----:B------:R-:W-:Y:S01]  /*03d0*/  VIMNMX R23, PT, PT, R23, UR5, PT ;  /* 0x0000000517177c48 */ /* 0x000fe2000bfe0100 */
[----:B------:R-:W-:Y:S01]  /*03e0*/  IMAD R7, R0, UR14, R7 ;  /* 0x0000000e00077c24 */ /* 0x000fe2000f8e0207 */
[C---:B------:R-:W-:Y:S02]  /*03f0*/  IADD3 R8, P0, PT, R9.reuse, UR16, RZ ;  /* 0x0000001009087c10 */ /* 0x040fe4000ff1e0ff */
[----:B0-----:R-:W-:Y:S01]  /*0400*/  VIMNMX R5, PT, PT, R6, UR5, PT ;  /* 0x0000000506057c48 */ /* 0x001fe2000bfe0100 */
[----:B------:R-:W-:Y:S01]  /*0410*/  IMAD R23, R0, UR14, R23 ;  /* 0x0000000e00177c24 */ /* 0x000fe2000f8e0217 */
[----:B------:R-:W-:Y:S02]  /*0420*/  LEA.HI.X.SX32 R9, R9, UR17, 0x1, P0 ;  /* 0x0000001109097c11 */ /* 0x000fe400080f0eff */
[----:B------:R-:W-:Y:S02]  /*0430*/  VIADDMNMX R24, R22, 0x7, RZ, !PT ;  /* 0x0000000716187846 */ /* 0x000fe400078001ff */
[----:B------:R-:W-:Y:S01]  /*0440*/  IADD3 R4, P0, PT, R7, UR16, RZ ;  /* 0x0000001007047c10 */ /* 0x000fe2000ff1e0ff */
[----:B-1----:R-:W-:Y:S01]  /*0450*/  IMAD R3, R0, UR14, R5 ;  /* 0x0000000e00037c24 */ /* 0x002fe2000f8e0205 */
[----:B------:R-:W-:Y:S01]  /*0460*/  VIMNMX R25, PT, PT, R24, UR5, PT ;  /* 0x0000000518197c48 */ /* 0x000fe2000bfe0100 */
[----:B------:R0:W5:Y:S01]  /*0470*/  LDG.E.U8 R19, desc[UR12][R8.64] ;  /* 0x0000000c08137981 */ /* 0x000162000c1e1100 */
[----:B------:R-:W-:-:S02]  /*0480*/  IADD3 R6, P1, PT, R23, UR16, RZ ;  /* 0x0000001017067c10 */ /* 0x000fc4000ff3e0ff */
[----:B------:R-:W-:Y:S01]  /*0490*/  LEA.HI.X.SX32 R5, R7, UR17, 0x1, P0 ;  /* 0x0000001107057c11 */ /* 0x000fe200080f0eff */
[----:B------:R-:W-:Y:S01]  /*04a0*/  IMAD R25, R0, UR14, R25 ;  /* 0x0000000e00197c24 */ /* 0x000fe2000f8e0219 */
[----:B------:R-:W-:Y:S02]  /*04b0*/  IADD3 R2, P0, PT, R3, UR16, RZ ;  /* 0x0000001003027c10 */ /* 0x000fe4000ff1e0ff */
        /* <DEDUP_REMOVED lines=19> */
[----:B--2---:R-:W-:Y:S02]  /*05f0*/  I2FP.F32.U32 R17, R17 ;  /* 0x0000001100117245 */ /* 0x004fe40000201000 */
[----:B---3--:R-:W-:-:S03]  /*0600*/  I2FP.F32.U32 R18, R18 ;  /* 0x0000001200127245 */ /* 0x008fc60000201000 */
[----:B-1----:R-:W-:Y:S01]  /*0610*/  FFMA R17, R17, UR7, R16 ;  /* 0x0000000711117c23 */ /* 0x002fe20008000010 */
[----:B------:R-:W1:Y:S01]  /*0620*/  LDCU UR7, c[0x3][UR4+0x10] ;  /* 0x00c00200040777ac */ /* 0x000e620008000800 */
[----:B----4-:R-:W-:Y:S02]  /*0630*/  I2FP.F32.U32 R20, R20 ;  /* 0x0000001400147245 */ /* 0x010fe40000201000 */
[----:B0-----:R-:W-:Y:S01]  /*0640*/  FFMA R17, R18, UR8, R17 ;  /* 0x0000000812117c23 */ /* 0x001fe20008000011 */
[----:B------:R-:W0:Y:S03]  /*0650*/  LDCU UR8, c[0x3][UR4+0x14] ;  /* 0x00c00280040877ac */ /* 0x000e260008000800 */
[----:B------:R-:W-:Y:S01]  /*0660*/  FFMA R17, R20, UR9, R17 ;  /* 0x0000000914117c23 */ /* 0x000fe20008000011 */
[----:B------:R-:W2:Y:S01]  /*0670*/  LDCU UR9, c[0x3][UR4+0x18] ;  /* 0x00c00300040977ac */ /* 0x000ea20008000800 */
[----:B------:R-:W3:Y:S01]  /*0680*/  LDCU UR4, c[0x3][UR4+0x1c] ;  /* 0x00c00380040477ac */ /* 0x000ee20008000800 */
[----:B-----5:R-:W-:-:S05]  /*0690*/  I2FP.F32.U32 R16, R19 ;  /* 0x0000001300107245 */ /* 0x020fca0000201000 */
[----:B------:R-:W-:Y:S01]  /*06a0*/  FFMA R16, R16, UR10, R17 ;  /* 0x0000000a10107c23 */ /* 0x000fe20008000011 */
[----:B------:R-:W-:Y:S02]  /*06b0*/  I2FP.F32.U32 R3, R4 ;  /* 0x0000000400037245 */ /* 0x000fe40000201000 */
        /* <DEDUP_REMOVED lines=9> */
.L_x_7:
        /* <DEDUP_REMOVED lines=9> */
[----:B------:R-:W-:Y:S02]  /*07e0*/  VIMNMX R3, PT, PT, R3, UR5, PT ;  /* 0x0000000503037c48 */ /* 0x000fe4000bfe0100 */
[----:B------:R-:W-:-:S02]  /*07f0*/  VIADDMNMX R6, R2, 0x2, RZ, !PT ;  /* 0x0000000202067846 */ /* 0x000fc400078001ff */
[----:B------:R-:W-:Y:S01]  /*0800*/  VIMNMX R5, PT, PT, R4, UR5, PT ;  /* 0x0000000504057c48 */ /* 0x000fe2000bfe0100 */
[----:B------:R-:W-:Y:S01]  /*0810*/  IMAD R3, R0, UR14, R3 ;  /* 0x0000000e00037c24 */ /* 0x000fe2000f8e0203 */
[----:B------:R-:W-:Y:S02]  /*0820*/  VIADDMNMX R2, R2, 0x3, RZ, !PT ;  /* 0x0000000302027846 */ /* 0x000fe400078001ff */
[----:B------:R-:W-:Y:S01]  /*0830*/  VIMNMX R7, PT, PT, R6, UR5, PT ;  /* 0x0000000506077c48 */ /* 0x000fe2000bfe0100 */
[----:B------:R-:W-:Y:S01]  /*0840*/  IMAD R5, R0, UR14, R5 ;  /* 0x0000000e00057c24 */ /* 0x000fe2000f8e0205 */
[----:B0-----:R-:W-:Y:S02]  /*0850*/  IADD3 R6, P2, PT, R3, UR6, RZ ;  /* 0x0000000603067c10 */ /* 0x001fe4000ff5e0ff */
[----:B------:R-:W-:Y:S01]  /*0860*/  VIMNMX R15, PT, PT, R2, UR5, PT ;  /* 0x00000005020f7c48 */ /* 0x000fe2000bfe0100 */
        /* <DEDUP_REMOVED lines=28> */
.L_x_9:
        /* <DEDUP_REMOVED lines=9> */
[----:B------:R-:W-:Y:S02]  /*0ac0*/  VIMNMX R3, PT, PT, R3, UR5, PT ;  /* 0x0000000503037c48 */ /* 0x000fe4000bfe0100 */
[----:B------:R-:W-:-:S03]  /*0ad0*/  VIMNMX R5, PT, PT, R2, UR5, PT ;  /* 0x0000000502057c48 */ /* 0x000fc6000bfe0100 */
[C---:B------:R-:W-:Y:S02]  /*0ae0*/  IMAD R3, R0.reuse, UR14, R3 ;  /* 0x0000000e00037c24 */ /* 0x040fe4000f8e0203 */
        /* <DEDUP_REMOVED lines=16> */
.L_x_10:
[----:B------:R-:W-:Y:S05]  /*0bf0*/  @!P0 BRA `(.L_x_6) ;  /* 0x0000000000308947 */ /* 0x000fea0003800000 */
[----:B------:R-:W0:Y:S01]  /*0c00*/  LDCU.64 UR6, c[0x0][0x380] ;  /* 0x00007000ff0677ac */ /* 0x000e220008000a00 */
[----:B------:R-:W-:-:S04]  /*0c10*/  VIADDMNMX R2, R10, R11, RZ, !PT ;  /* 0x0000000b0a027246 */ /* 0x000fc800078001ff */
[----:B------:R-:W-:-:S05]  /*0c20*/  VIMNMX R3, PT, PT, R2, UR5, PT ;  /* 0x0000000502037c48 */ /* 0x000fca000bfe0100 */
        /* <DEDUP_REMOVED lines=9> */
.L_x_6:
[----:B------:R-:W0:Y:S01]  /*0cc0*/  LDCU.64 UR4, c[0x0][0x388] ;  /* 0x00007100ff0477ac */ /* 0x000e220008000a00 */
[----:B------:R-:W1:Y:S01]  /*0cd0*/  F2I.U32.TRUNC.NTZ R5, R16 ;  /* 0x0000001000057305 */ /* 0x000e62000020f000 */
[----:B------:R-:W-:-:S05]  /*0ce0*/  IMAD R0, R0, UR14, R11 ;  /* 0x0000000e00007c24 */ /* 0x000fca000f8e020b */
[----:B0-----:R-:W-:-:S04]  /*0cf0*/  IADD3 R2, P0, PT, R0, UR4, RZ ;  /* 0x0000000400027c10 */ /* 0x001fc8000ff1e0ff */
[----:B------:R-:W-:-:S05]  /*0d00*/  LEA.HI.X.SX32 R3, R0, UR5, 0x1, P0 ;  /* 0x0000000500037c11 */ /* 0x000fca00080f0eff */
[----:B-1----:R-:W-:Y:S01]  /*0d10*/  STG.E.U8 desc[UR12][R2.64], R5 ;  /* 0x0000000502007986 */ /* 0x002fe2000c10110c */
[----:B------:R-:W-:Y:S05]  /*0d20*/  EXIT ;  /* 0x000000000000794d */ /* 0x000fea0003800000 */
.L_x_11:
        /* <DEDUP_REMOVED lines=13> */
.L_x_13:


//--------------------- .nv.shared.reserved.0     --------------------------
	.section	.nv.shared.reserved.0,"aw",@nobits
	.weak		__nv_reservedSMEM_offset_0_alias
	.size		__nv_reservedSMEM_offset_0_alias, 0, 64
	.other		__nv_reservedSMEM_offset_0_alias,@"STO_CUDA_RESERVED_SHARED STV_DEFAULT"
__nv_reservedSMEM_offset_0_alias:
	.zero		0
	.zero		64


//--------------------- .nv.constant0._Z13blur_verticalPKhPhiii --------------------------
	.section	.nv.constant0._Z13blur_verticalPKhPhiii,"a",@progbits
	.sectionflags	@""
	.align	4
.nv.constant0._Z13blur_verticalPKhPhiii:
	.zero		924


//--------------------- .nv.constant0._Z15blur_horizontalPKhPhiii --------------------------
	.section	.nv.constant0._Z15blur_horizontalPKhPhiii,"a",@progbits
	.sectionflags	@""
	.align	4
.nv.constant0._Z15blur_horizontalPKhPhiii:
	.zero		924


//--------------------- SYMBOLS --------------------------

	.type		.nv.reservedSmem.offset0,@object
	.size		.nv.reservedSmem.offset0,0x4
